//
// Generated by NVIDIA NVVM Compiler
//
// Compiler Build ID: CL-36424714
// Cuda compilation tools, release 13.0, V13.0.88
// Based on NVVM 20.0.0
//

.version 9.0
.target sm_100
.address_size 64

	// .globl	_Z4normPfS_S_i

.visible .entry _Z4normPfS_S_i(
	.param .u64 .ptr .align 1 _Z4normPfS_S_i_param_0,
	.param .u64 .ptr .align 1 _Z4normPfS_S_i_param_1,
	.param .u64 .ptr .align 1 _Z4normPfS_S_i_param_2,
	.param .u32 _Z4normPfS_S_i_param_3
)
{
	.reg .pred 	%p<11>;
	.reg .b32 	%r<30>;
	.reg .b32 	%f<58>;
	.reg .b64 	%rd<20>;
	.reg .b64 	%fd<9>;

	ld.param.u64 	%rd4, [_Z4normPfS_S_i_param_0];
	ld.param.u64 	%rd5, [_Z4normPfS_S_i_param_1];
	ld.param.u64 	%rd3, [_Z4normPfS_S_i_param_2];
	ld.param.u32 	%r12, [_Z4normPfS_S_i_param_3];
	cvta.to.global.u64 	%rd1, %rd4;
	cvta.to.global.u64 	%rd2, %rd5;
	mov.u32 	%r13, %ctaid.x;
	mov.u32 	%r14, %ntid.x;
	mul.lo.s32 	%r1, %r13, %r14;
	mov.u32 	%r15, %tid.x;
	add.s32 	%r2, %r1, %r15;
	mov.u32 	%r16, %ctaid.y;
	mov.u32 	%r17, %ntid.y;
	mul.lo.s32 	%r3, %r16, %r17;
	mov.u32 	%r18, %tid.y;
	add.s32 	%r4, %r3, %r18;
	setp.ge.s32 	%p1, %r2, %r12;
	@%p1 bra 	$L__BB0_11;
	div.s32 	%r19, 6553600, %r12;
	setp.ge.s32 	%p2, %r4, %r19;
	@%p2 bra 	$L__BB0_11;
	cvta.to.global.u64 	%rd6, %rd3;
	ld.global.f32 	%f1, [%rd6];
	ld.global.f32 	%f2, [%rd6+4];
	ld.global.f32 	%f3, [%rd6+8];
	ld.global.f32 	%f4, [%rd6+12];
	ld.global.f32 	%f5, [%rd6+16];
	ld.global.f32 	%f6, [%rd6+20];
	ld.global.f32 	%f7, [%rd6+24];
	ld.global.f32 	%f8, [%rd6+28];
	ld.global.f32 	%f9, [%rd6+32];
	ld.global.f32 	%f10, [%rd6+36];
	ld.global.f32 	%f11, [%rd6+40];
	ld.global.f32 	%f12, [%rd6+44];
	ld.global.f32 	%f13, [%rd6+48];
	ld.global.f32 	%f14, [%rd6+52];
	ld.global.f32 	%f15, [%rd6+56];
	ld.global.f32 	%f16, [%rd6+60];
	mad.lo.s32 	%r28, %r1, %r12, %r3;
	mov.f32 	%f57, 0f00000000;
	mov.b32 	%r29, 0;
$L__BB0_3:
	mul.wide.s32 	%rd7, %r28, 4;
	add.s64 	%rd8, %rd1, %rd7;
	ld.global.f32 	%f20, [%rd8];
	fma.rn.f32 	%f21, %f20, %f1, %f57;
	ld.global.f32 	%f22, [%rd8+4];
	fma.rn.f32 	%f23, %f22, %f2, %f21;
	ld.global.f32 	%f24, [%rd8+8];
	fma.rn.f32 	%f25, %f24, %f3, %f23;
	ld.global.f32 	%f26, [%rd8+12];
	fma.rn.f32 	%f27, %f26, %f4, %f25;
	ld.global.f32 	%f28, [%rd8+16];
	fma.rn.f32 	%f29, %f28, %f5, %f27;
	ld.global.f32 	%f30, [%rd8+20];
	fma.rn.f32 	%f31, %f30, %f6, %f29;
	ld.global.f32 	%f32, [%rd8+24];
	fma.rn.f32 	%f33, %f32, %f7, %f31;
	ld.global.f32 	%f34, [%rd8+28];
	fma.rn.f32 	%f35, %f34, %f8, %f33;
	ld.global.f32 	%f36, [%rd8+32];
	fma.rn.f32 	%f37, %f36, %f9, %f35;
	ld.global.f32 	%f38, [%rd8+36];
	fma.rn.f32 	%f39, %f38, %f10, %f37;
	ld.global.f32 	%f40, [%rd8+40];
	fma.rn.f32 	%f41, %f40, %f11, %f39;
	ld.global.f32 	%f42, [%rd8+44];
	fma.rn.f32 	%f43, %f42, %f12, %f41;
	ld.global.f32 	%f44, [%rd8+48];
	fma.rn.f32 	%f45, %f44, %f13, %f43;
	ld.global.f32 	%f46, [%rd8+52];
	fma.rn.f32 	%f47, %f46, %f14, %f45;
	ld.global.f32 	%f48, [%rd8+56];
	fma.rn.f32 	%f49, %f48, %f15, %f47;
	ld.global.f32 	%f50, [%rd8+60];
	fma.rn.f32 	%f57, %f50, %f16, %f49;
	add.s32 	%r29, %r29, 1;
	add.s32 	%r28, %r28, %r12;
	setp.ne.s32 	%p3, %r29, 16;
	@%p3 bra 	$L__BB0_3;
	or.b32  	%r21, %r2, %r4;
	and.b32  	%r22, %r21, 1;
	setp.eq.b32 	%p4, %r22, 1;
	@%p4 bra 	$L__BB0_6;
	mad.lo.s32 	%r27, %r12, %r2, %r4;
	mul.wide.s32 	%rd17, %r27, 4;
	add.s64 	%rd18, %rd1, %rd17;
	ld.global.f32 	%f55, [%rd18];
	cvt.f64.f32 	%fd5, %f55;
	add.f64 	%fd6, %fd5, %fd5;
	cvt.f64.f32 	%fd7, %f57;
	div.rn.f64 	%fd8, %fd6, %fd7;
	cvt.rn.f32.f64 	%f56, %fd8;
	add.s64 	%rd19, %rd2, %rd17;
	st.global.f32 	[%rd19], %f56;
	bra.uni 	$L__BB0_11;
$L__BB0_6:
	and.b32  	%r10, %r2, -2147483647;
	setp.ne.s32 	%p5, %r10, 1;
	and.b32  	%r11, %r4, 1;
	setp.eq.b32 	%p6, %r11, 1;
	or.pred  	%p7, %p5, %p6;
	@%p7 bra 	$L__BB0_8;
	mad.lo.s32 	%r26, %r12, %r2, %r4;
	mul.wide.s32 	%rd14, %r26, 4;
	add.s64 	%rd15, %rd1, %rd14;
	ld.global.f32 	%f53, [%rd15];
	div.rn.f32 	%f54, %f53, %f57;
	add.s64 	%rd16, %rd2, %rd14;
	st.global.f32 	[%rd16], %f54;
	bra.uni 	$L__BB0_11;
$L__BB0_8:
	setp.ne.s32 	%p8, %r10, 1;
	setp.eq.s32 	%p9, %r11, 0;
	or.pred  	%p10, %p8, %p9;
	@%p10 bra 	$L__BB0_10;
	mad.lo.s32 	%r25, %r12, %r2, %r4;
	mul.wide.s32 	%rd11, %r25, 4;
	add.s64 	%rd12, %rd1, %rd11;
	ld.global.f32 	%f51, [%rd12];
	cvt.f64.f32 	%fd1, %f51;
	neg.f64 	%fd2, %fd1;
	cvt.f64.f32 	%fd3, %f57;
	div.rn.f64 	%fd4, %fd2, %fd3;
	cvt.rn.f32.f64 	%f52, %fd4;
	add.s64 	%rd13, %rd2, %rd11;
	st.global.f32 	[%rd13], %f52;
	bra.uni 	$L__BB0_11;
$L__BB0_10:
	mad.lo.s32 	%r23, %r12, %r2, %r4;
	mul.wide.s32 	%rd9, %r23, 4;
	add.s64 	%rd10, %rd2, %rd9;
	mov.b32 	%r24, 0;
	st.global.u32 	[%rd10], %r24;
$L__BB0_11:
	ret;

}


// ===== COMPILED SASS (sm_100) =====

	.target	sm_100

	.elftype	@"ET_EXEC"


//--------------------- .note.nv.tkinfo           --------------------------
	.section	.note.nv.tkinfo,"",@"SHT_NOTE"
	.sectionflags	@"SHF_NOTE_NV_TKINFO"
	.tkinfo
        /*0018*/ 	.word	0x00000002
        /*0030*/ 	.string	""
        /*0030*/ 	.string	"ptxas"
        /*0030*/ 	.string	"Cuda compilation tools, release 13.0, V13.0.88"
        /*0030*/ 	.string	"Build cuda_13.0.r13.0/compiler.36424714_0"
        /*0030*/ 	.string	"-arch sm_100 -m 64 "



//--------------------- .note.nv.cuinfo           --------------------------
	.section	.note.nv.cuinfo,"",@"SHT_NOTE"
	.sectionflags	@"SHF_NOTE_NV_CUINFO"
        /*0018*/ 	.short	0x0002
        /*001a*/ 	.short	0x0064
        /*001c*/ 	.short	0x0082
	.zero		2


//--------------------- .nv.info                  --------------------------
	.section	.nv.info,"",@"SHT_CUDA_INFO"
	.align	4


	//----- nvinfo : EIATTR_REGCOUNT
	.align		4
        /*0000*/ 	.byte	0x04, 0x2f
        /*0002*/ 	.short	(.L_1 - .L_0)
	.align		4
.L_0:
        /*0004*/ 	.word	index@(_Z4normPfS_S_i)
        /*0008*/ 	.word	0x00000028


	//----- nvinfo : EIATTR_FRAME_SIZE
	.align		4
.L_1:
        /*000c*/ 	.byte	0x04, 0x11
        /*000e*/ 	.short	(.L_3 - .L_2)
	.align		4
.L_2:
        /*0010*/ 	.word	index@($__internal_1_$__cuda_sm3x_div_rn_noftz_f32_slowpath)
        /*0014*/ 	.word	0x00000000


	//----- nvinfo : EIATTR_FRAME_SIZE
	.align		4
.L_3:
        /*0018*/ 	.byte	0x04, 0x11
        /*001a*/ 	.short	(.L_5 - .L_4)
	.align		4
.L_4:
        /*001c*/ 	.word	index@($__internal_0_$__cuda_sm20_div_rn_f64_full)
        /*0020*/ 	.word	0x00000000


	//----- nvinfo : EIATTR_FRAME_SIZE
	.align		4
.L_5:
        /*0024*/ 	.byte	0x04, 0x11
        /*0026*/ 	.short	(.L_7 - .L_6)
	.align		4
.L_6:
        /*0028*/ 	.word	index@(_Z4normPfS_S_i)
        /*002c*/ 	.word	0x00000000


	//----- nvinfo : EIATTR_MIN_STACK_SIZE
	.align		4
.L_7:
        /*0030*/ 	.byte	0x04, 0x12
        /*0032*/ 	.short	(.L_9 - .L_8)
	.align		4
.L_8:
        /*0034*/ 	.word	index@(_Z4normPfS_S_i)
        /*0038*/ 	.word	0x00000000
.L_9:


//--------------------- .nv.compat                --------------------------
	.section	.nv.compat,"",@"SHT_CUDA_COMPAT_INFO"
	.align	4
        /*0000*/ 	.byte	0x02, 0x09, 0x00, 0x00, 0x02, 0x02, 0x01, 0x00, 0x02, 0x05, 0x05, 0x00, 0x03, 0x07, 0x01, 0x01
        /*0010*/ 	.byte	0x02, 0x03, 0x00, 0x00, 0x02, 0x06, 0x01, 0x00, 0x04, 0x0b, 0x08, 0x00, 0x01, 0x00, 0x00, 0x00
        /*0020*/ 	.byte	0x00, 0x00, 0x00, 0x00


//--------------------- .nv.info._Z4normPfS_S_i   --------------------------
	.section	.nv.info._Z4normPfS_S_i,"",@"SHT_CUDA_INFO"
	.sectionflags	@""
	.align	4


	//----- nvinfo : EIATTR_CUDA_API_VERSION
	.align		4
        /*0000*/ 	.byte	0x04, 0x37
        /*0002*/ 	.short	(.L_11 - .L_10)
.L_10:
        /*0004*/ 	.word	0x00000082


	//----- nvinfo : EIATTR_KPARAM_INFO
	.align		4
.L_11:
        /*0008*/ 	.byte	0x04, 0x17
        /*000a*/ 	.short	(.L_13 - .L_12)
.L_12:
        /*000c*/ 	.word	0x00000000
        /*0010*/ 	.short	0x0003
        /*0012*/ 	.short	0x0018
        /*0014*/ 	.byte	0x00, 0xf0, 0x11, 0x00


	//----- nvinfo : EIATTR_KPARAM_INFO
	.align		4
.L_13:
        /*0018*/ 	.byte	0x04, 0x17
        /*001a*/ 	.short	(.L_15 - .L_14)
.L_14:
        /*001c*/ 	.word	0x00000000
        /*0020*/ 	.short	0x0002
        /*0022*/ 	.short	0x0010
        /*0024*/ 	.byte	0x00, 0xf5, 0x21, 0x00


	//----- nvinfo : EIATTR_KPARAM_INFO
	.align		4
.L_15:
        /*0028*/ 	.byte	0x04, 0x17
        /*002a*/ 	.short	(.L_17 - .L_16)
.L_16:
        /*002c*/ 	.word	0x00000000
        /*0030*/ 	.short	0x0001
        /*0032*/ 	.short	0x0008
        /*0034*/ 	.byte	0x00, 0xf5, 0x21, 0x00


	//----- nvinfo : EIATTR_KPARAM_INFO
	.align		4
.L_17:
        /*0038*/ 	.byte	0x04, 0x17
        /*003a*/ 	.short	(.L_19 - .L_18)
.L_18:
        /*003c*/ 	.word	0x00000000
        /*0040*/ 	.short	0x0000
        /*0042*/ 	.short	0x0000
        /*0044*/ 	.byte	0x00, 0xf5, 0x21, 0x00


	//----- nvinfo : EIATTR_SPARSE_MMA_MASK
	.align		4
.L_19:
        /*0048*/ 	.byte	0x03, 0x50
        /*004a*/ 	.short	0x0000


	//----- nvinfo : EIATTR_MAXREG_COUNT
	.align		4
        /*004c*/ 	.byte	0x03, 0x1b
        /*004e*/ 	.short	0x00ff


	//----- nvinfo : EIATTR_MERCURY_ISA_VERSION
	.align		4
        /*0050*/ 	.byte	0x03, 0x5f
        /*0052*/ 	.short	0x0101


	//----- nvinfo : EIATTR_VRC_CTA_INIT_COUNT
	.align		4
        /*0054*/ 	.byte	0x02, 0x4a
	.zero		1
	.zero		1


	//----- nvinfo : EIATTR_EXIT_INSTR_OFFSETS
	.align		4
        /*0058*/ 	.byte	0x04, 0x1c
        /*005a*/ 	.short	(.L_21 - .L_20)


	//   ....[0]....
.L_20:
        /*005c*/ 	.word	0x000000b0


	//   ....[1]....
        /*0060*/ 	.word	0x00000250


	//   ....[2]....
        /*0064*/ 	.word	0x000012e0


	//   ....[3]....
        /*0068*/ 	.word	0x00001460


	//   ....[4]....
        /*006c*/ 	.word	0x000016b0


	//   ....[5]....
        /*0070*/ 	.word	0x00001700


	//----- nvinfo : EIATTR_CRS_STACK_SIZE
	.align		4
.L_21:
        /*0074*/ 	.byte	0x04, 0x1e
        /*0076*/ 	.short	(.L_23 - .L_22)
.L_22:
        /*0078*/ 	.word	0x00000000


	//----- nvinfo : EIATTR_CBANK_PARAM_SIZE
	.align		4
.L_23:
        /*007c*/ 	.byte	0x03, 0x19
        /*007e*/ 	.short	0x001c


	//----- nvinfo : EIATTR_PARAM_CBANK
	.align		4
        /*0080*/ 	.byte	0x04, 0x0a
        /*0082*/ 	.short	(.L_25 - .L_24)
	.align		4
.L_24:
        /*0084*/ 	.word	index@(.nv.constant0._Z4normPfS_S_i)
        /*0088*/ 	.short	0x0380
        /*008a*/ 	.short	0x001c


	//----- nvinfo : EIATTR_SW_WAR
	.align		4
.L_25:
        /*008c*/ 	.byte	0x04, 0x36
        /*008e*/ 	.short	(.L_27 - .L_26)
.L_26:
        /*0090*/ 	.word	0x00000008
.L_27:


//--------------------- .nv.callgraph             --------------------------
	.section	.nv.callgraph,"",@"SHT_CUDA_CALLGRAPH"
	.align	4
	.sectionentsize	8
	.align		4
        /*0000*/ 	.word	0x00000000
	.align		4
        /*0004*/ 	.word	0xffffffff
	.align		4
        /*0008*/ 	.word	0x00000000
	.align		4
        /*000c*/ 	.word	0xfffffffe
	.align		4
        /*0010*/ 	.word	0x00000000
	.align		4
        /*0014*/ 	.word	0xfffffffd
	.align		4
        /*0018*/ 	.word	0x00000000
	.align		4
        /*001c*/ 	.word	0xfffffffc


//--------------------- .text._Z4normPfS_S_i      --------------------------
	.section	.text._Z4normPfS_S_i,"ax",@progbits
	.align	128
        .global         _Z4normPfS_S_i
        .type           _Z4normPfS_S_i,@function
        .size           _Z4normPfS_S_i,(.L_x_28 - _Z4normPfS_S_i)
        .other          _Z4normPfS_S_i,@"STO_CUDA_ENTRY STV_DEFAULT"
_Z4normPfS_S_i:
.text._Z4normPfS_S_i:
[----:B------:R-:W-:Y:S01]  /*0000*/  LDC R1, c[0x0][0x37c] ;  /* 0x0000df00ff017b82 */ /* 0x000fe20000000800 */
[----:B------:R-:W0:Y:S07]  /*0010*/  S2R R9, SR_TID.X ;  /* 0x0000000000097919 */ /* 0x000e2e0000002100 */
[----:B------:R-:W1:Y:S01]  /*0020*/  S2UR UR4, SR_CTAID.X ;  /* 0x00000000000479c3 */ /* 0x000e620000002500 */
[----:B------:R-:W1:Y:S07]  /*0030*/  LDCU UR5, c[0x0][0x360] ;  /* 0x00006c00ff0577ac */ /* 0x000e6e0008000800 */
[----:B------:R-:W2:Y:S08]  /*0040*/  LDC R8, c[0x0][0x398] ;  /* 0x0000e600ff087b82 */ /* 0x000eb00000000800 */
[----:B------:R-:W3:Y:S08]  /*0050*/  S2UR UR6, SR_CTAID.Y ;  /* 0x00000000000679c3 */ /* 0x000ef00000002600 */
[----:B------:R-:W3:Y:S01]  /*0060*/  LDC R27, c[0x0][0x364] ;  /* 0x0000d900ff1b7b82 */ /* 0x000ee20000000800 */
[----:B-1----:R-:W-:-:S06]  /*0070*/  UIMAD UR4, UR4, UR5, URZ ;  /* 0x00000005040472a4 */ /* 0x002fcc000f8e02ff */
[----:B0-----:R-:W-:-:S04]  /*0080*/  IADD3 R9, PT, PT, R9, UR4, RZ ;  /* 0x0000000409097c10 */ /* 0x001fc8000fffe0ff */
[----:B--2---:R-:W-:Y:S01]  /*0090*/  ISETP.GE.AND P0, PT, R9, R8, PT ;  /* 0x000000080900720c */ /* 0x004fe20003f06270 */
[----:B---3--:R-:W-:-:S12]  /*00a0*/  IMAD R27, R27, UR6, RZ ;  /* 0x000000061b1b7c24 */ /* 0x008fd8000f8e02ff */
[----:B------:R-:W-:Y:S05]  /*00b0*/  @P0 EXIT ;  /* 0x000000000000094d */ /* 0x000fea0003800000 */
[----:B------:R-:W-:Y:S01]  /*00c0*/  IABS R5, R8 ;  /* 0x0000000800057213 */ /* 0x000fe20000000000 */
[----:B------:R-:W0:Y:S03]  /*00d0*/  S2R R10, SR_TID.Y ;  /* 0x00000000000a7919 */ /* 0x000e260000002200 */
[----:B------:R-:W1:Y:S08]  /*00e0*/  I2F.RP R0, R5 ;  /* 0x0000000500007306 */ /* 0x000e700000209400 */
[----:B-1----:R-:W1:Y:S01]  /*00f0*/  MUFU.RCP R0, R0 ;  /* 0x0000000000007308 */ /* 0x002e620000001000 */
[----:B0-----:R-:W-:-:S02]  /*0100*/  IADD3 R10, PT, PT, R27, R10, RZ ;  /* 0x0000000a1b0a7210 */ /* 0x001fc40007ffe0ff */
[----:B-1----:R-:W-:Y:S02]  /*0110*/  IADD3 R2, PT, PT, R0, 0xffffffe, RZ ;  /* 0x0ffffffe00027810 */ /* 0x002fe40007ffe0ff */
[----:B------:R-:W-:-:S03]  /*0120*/  LOP3.LUT R0, R8, 0x640000, RZ, 0x3c, !PT ;  /* 0x0064000008007812 */ /* 0x000fc600078e3cff */
[----:B------:R0:W1:Y:S01]  /*0130*/  F2I.FTZ.U32.TRUNC.NTZ R3, R2 ;  /* 0x0000000200037305 */ /* 0x000062000021f000 */
[----:B------:R-:W-:Y:S01]  /*0140*/  ISETP.GE.AND P2, PT, R0, RZ, PT ;  /* 0x000000ff0000720c */ /* 0x000fe20003f46270 */
[----:B0-----:R-:W-:Y:S02]  /*0150*/  HFMA2 R2, -RZ, RZ, 0, 0 ;  /* 0x00000000ff027431 */ /* 0x001fe400000001ff */
[----:B-1----:R-:W-:-:S04]  /*0160*/  IMAD.MOV R4, RZ, RZ, -R3 ;  /* 0x000000ffff047224 */ /* 0x002fc800078e0a03 */
[----:B------:R-:W-:-:S04]  /*0170*/  IMAD R7, R4, R5, RZ ;  /* 0x0000000504077224 */ /* 0x000fc800078e02ff */
[----:B------:R-:W-:-:S06]  /*0180*/  IMAD.HI.U32 R3, R3, R7, R2 ;  /* 0x0000000703037227 */ /* 0x000fcc00078e0002 */
[----:B------:R-:W-:-:S05]  /*0190*/  IMAD.HI.U32 R3, R3, 0x640000, RZ ;  /* 0x0064000003037827 */ /* 0x000fca00078e00ff */
[----:B------:R-:W-:-:S05]  /*01a0*/  IADD3 R4, PT, PT, -R3, RZ, RZ ;  /* 0x000000ff03047210 */ /* 0x000fca0007ffe1ff */
[----:B------:R-:W-:-:S05]  /*01b0*/  IMAD R4, R5, R4, 0x640000 ;  /* 0x0064000005047424 */ /* 0x000fca00078e0204 */
[----:B------:R-:W-:-:S13]  /*01c0*/  ISETP.GT.U32.AND P1, PT, R5, R4, PT ;  /* 0x000000040500720c */ /* 0x000fda0003f24070 */
[----:B------:R-:W-:Y:S01]  /*01d0*/  @!P1 IMAD.IADD R4, R4, 0x1, -R5 ;  /* 0x0000000104049824 */ /* 0x000fe200078e0a05 */
[----:B------:R-:W-:Y:S02]  /*01e0*/  @!P1 IADD3 R3, PT, PT, R3, 0x1, RZ ;  /* 0x0000000103039810 */ /* 0x000fe40007ffe0ff */
[----:B------:R-:W-:Y:S02]  /*01f0*/  ISETP.NE.AND P1, PT, R8, RZ, PT ;  /* 0x000000ff0800720c */ /* 0x000fe40003f25270 */
[----:B------:R-:W-:-:S13]  /*0200*/  ISETP.GE.U32.AND P0, PT, R4, R5, PT ;  /* 0x000000050400720c */ /* 0x000fda0003f06070 */
[----:B------:R-:W-:-:S05]  /*0210*/  @P0 IADD3 R3, PT, PT, R3, 0x1, RZ ;  /* 0x0000000103030810 */ /* 0x000fca0007ffe0ff */
[----:B------:R-:W-:Y:S01]  /*0220*/  @!P2 IMAD.MOV R3, RZ, RZ, -R3 ;  /* 0x000000ffff03a224 */ /* 0x000fe200078e0a03 */
[----:B------:R-:W-:-:S04]  /*0230*/  @!P1 LOP3.LUT R3, RZ, R8, RZ, 0x33, !PT ;  /* 0x00000008ff039212 */ /* 0x000fc800078e33ff */
[----:B------:R-:W-:-:S13]  /*0240*/  ISETP.GE.AND P0, PT, R10, R3, PT ;  /* 0x000000030a00720c */ /* 0x000fda0003f06270 */
[----:B------:R-:W-:Y:S05]  /*0250*/  @P0 EXIT ;  /* 0x000000000000094d */ /* 0x000fea0003800000 */
[----:B------:R-:W0:Y:S01]  /*0260*/  LDC.64 R2, c[0x0][0x380] ;  /* 0x0000e000ff027b82 */ /* 0x000e220000000a00 */
[----:B------:R-:W1:Y:S01]  /*0270*/  LDCU.64 UR6, c[0x0][0x358] ;  /* 0x00006b00ff0677ac */ /* 0x000e620008000a00 */
[----:B------:R-:W-:-:S06]  /*0280*/  IMAD R27, R8, UR4, R27 ;  /* 0x00000004081b7c24 */ /* 0x000fcc000f8e021b */
[----:B------:R-:W2:Y:S01]  /*0290*/  LDC.64 R4, c[0x0][0x390] ;  /* 0x0000e400ff047b82 */ /* 0x000ea20000000a00 */
[----:B0-----:R-:W-:-:S05]  /*02a0*/  IMAD.WIDE R6, R27, 0x4, R2 ;  /* 0x000000041b067825 */ /* 0x001fca00078e0202 */
[----:B-1----:R-:W3:Y:S04]  /*02b0*/  LDG.E R31, desc[UR6][R6.64] ;  /* 0x00000006061f7981 */ /* 0x002ee8000c1e1900 */
[----:B--2---:R-:W3:Y:S04]  /*02c0*/  LDG.E R0, desc[UR6][R4.64] ;  /* 0x0000000604007981 */ /* 0x004ee8000c1e1900 */
[----:B------:R-:W2:Y:S04]  /*02d0*/  LDG.E R11, desc[UR6][R4.64+0x4] ;  /* 0x00000406040b7981 */ /* 0x000ea8000c1e1900 */
[----:B------:R-:W2:Y:S04]  /*02e0*/  LDG.E R34, desc[UR6][R6.64+0x4] ;  /* 0x0000040606227981 */ /* 0x000ea8000c1e1900 */
[----:B------:R-:W4:Y:S04]  /*02f0*/  LDG.E R12, desc[UR6][R4.64+0x8] ;  /* 0x00000806040c7981 */ /* 0x000f28000c1e1900 */
[----:B------:R-:W4:Y:S04]  /*0300*/  LDG.E R35, desc[UR6][R6.64+0x8] ;  /* 0x0000080606237981 */ /* 0x000f28000c1e1900 */
[----:B------:R-:W5:Y:S04]  /*0310*/  LDG.E R13, desc[UR6][R4.64+0xc] ;  /* 0x00000c06040d7981 */ /* 0x000f68000c1e1900 */
        /* <DEDUP_REMOVED lines=16> */
[----:B------:R0:W5:Y:S04]  /*0420*/  LDG.E R25, desc[UR6][R4.64+0x3c] ;  /* 0x00003c0604197981 */ /* 0x000168000c1e1900 */
[----:B------:R-:W5:Y:S04]  /*0430*/  LDG.E R5, desc[UR6][R6.64+0x30] ;  /* 0x0000300606057981 */ /* 0x000f68000c1e1900 */
[----:B------:R-:W0:Y:S01]  /*0440*/  LDG.E R4, desc[UR6][R6.64+0x34] ;  /* 0x0000340606047981 */ /* 0x000e22000c1e1900 */
[----:B---3--:R-:W-:-:S03]  /*0450*/  FFMA R26, R0, R31, RZ ;  /* 0x0000001f001a7223 */ /* 0x008fc600000000ff */
[----:B------:R-:W3:Y:S01]  /*0460*/  LDG.E R31, desc[UR6][R6.64+0x20] ;  /* 0x00002006061f7981 */ /* 0x000ee2000c1e1900 */
[----:B--2---:R-:W-:-:S03]  /*0470*/  FFMA R37, R11, R34, R26 ;  /* 0x000000220b257223 */ /* 0x004fc6000000001a */
[----:B------:R-:W2:Y:S01]  /*0480*/  LDG.E R26, desc[UR6][R6.64+0x24] ;  /* 0x00002406061a7981 */ /* 0x000ea2000c1e1900 */
[----:B----4-:R-:W-:-:S03]  /*0490*/  FFMA R34, R12, R35, R37 ;  /* 0x000000230c227223 */ /* 0x010fc60000000025 */
[----:B------:R-:W4:Y:S01]  /*04a0*/  LDG.E R35, desc[UR6][R6.64+0x28] ;  /* 0x0000280606237981 */ /* 0x000f22000c1e1900 */
[----:B-----5:R-:W-:-:S03]  /*04b0*/  FFMA R37, R13, R32, R34 ;  /* 0x000000200d257223 */ /* 0x020fc60000000022 */
[----:B------:R-:W5:Y:S01]  /*04c0*/  LDG.E R32, desc[UR6][R6.64+0x2c] ;  /* 0x00002c0606207981 */ /* 0x000f62000c1e1900 */
[----:B------:R-:W-:-:S03]  /*04d0*/  FFMA R34, R14, R33, R37 ;  /* 0x000000210e227223 */ /* 0x000fc60000000025 */
[----:B------:R-:W5:Y:S01]  /*04e0*/  LDG.E R33, desc[UR6][R6.64+0x38] ;  /* 0x0000380606217981 */ /* 0x000f62000c1e1900 */
[----:B------:R-:W-:-:S03]  /*04f0*/  FFMA R37, R15, R30, R34 ;  /* 0x0000001e0f257223 */ /* 0x000fc60000000022 */
[----:B------:R-:W5:Y:S01]  /*0500*/  LDG.E R30, desc[UR6][R6.64+0x3c] ;  /* 0x00003c06061e7981 */ /* 0x000f62000c1e1900 */
[----:B------:R-:W-:-:S04]  /*0510*/  FFMA R34, R16, R29, R37 ;  /* 0x0000001d10227223 */ /* 0x000fc80000000025 */
[----:B------:R-:W-:Y:S01]  /*0520*/  FFMA R29, R17, R28, R34 ;  /* 0x0000001c111d7223 */ /* 0x000fe20000000022 */
[----:B------:R-:W-:-:S03]  /*0530*/  UMOV UR4, 0x1 ;  /* 0x0000000100047882 */ /* 0x000fc60000000000 */
[----:B---3--:R-:W-:-:S04]  /*0540*/  FFMA R28, R18, R31, R29 ;  /* 0x0000001f121c7223 */ /* 0x008fc8000000001d */
[----:B--2---:R-:W-:-:S04]  /*0550*/  FFMA R29, R19, R26, R28 ;  /* 0x0000001a131d7223 */ /* 0x004fc8000000001c */
[----:B----4-:R-:W-:-:S04]  /*0560*/  FFMA R26, R20, R35, R29 ;  /* 0x00000023141a7223 */ /* 0x010fc8000000001d */
[----:B-----5:R-:W-:-:S04]  /*0570*/  FFMA R29, R21, R32, R26 ;  /* 0x00000020151d7223 */ /* 0x020fc8000000001a */
[----:B------:R-:W-:-:S04]  /*0580*/  FFMA R26, R22, R5, R29 ;  /* 0x00000005161a7223 */ /* 0x000fc8000000001d */
[----:B0-----:R-:W-:Y:S01]  /*0590*/  FFMA R5, R23, R4, R26 ;  /* 0x0000000417057223 */ /* 0x001fe2000000001a */
[----:B------:R-:W-:-:S03]  /*05a0*/  IADD3 R29, PT, PT, R27, R8, RZ ;  /* 0x000000081b1d7210 */ /* 0x000fc60007ffe0ff */
[----:B------:R-:W-:-:S04]  /*05b0*/  FFMA R4, R24, R33, R5 ;  /* 0x0000002118047223 */ /* 0x000fc80000000005 */
[----:B------:R-:W-:-:S07]  /*05c0*/  FFMA R27, R25, R30, R4 ;  /* 0x0000001e191b7223 */ /* 0x000fce0000000004 */
.L_x_0:
[----:B------:R-:W-:-:S05]  /*05d0*/  IMAD.WIDE R4, R29, 0x4, R2 ;  /* 0x000000041d047825 */ /* 0x000fca00078e0202 */
[----:B------:R-:W2:Y:S04]  /*05e0*/  LDG.E R28, desc[UR6][R4.64] ;  /* 0x00000006041c7981 */ /* 0x000ea8000c1e1900 */
[----:B------:R-:W3:Y:S04]  /*05f0*/  LDG.E R31, desc[UR6][R4.64+0x4] ;  /* 0x00000406041f7981 */ /* 0x000ee8000c1e1900 */
[----:B------:R-:W4:Y:S04]  /*0600*/  LDG.E R32, desc[UR6][R4.64+0x8] ;  /* 0x0000080604207981 */ /* 0x000f28000c1e1900 */
[----:B------:R-:W5:Y:S04]  /*0610*/  LDG.E R26, desc[UR6][R4.64+0xc] ;  /* 0x00000c06041a7981 */ /* 0x000f68000c1e1900 */
[----:B------:R-:W5:Y:S04]  /*0620*/  LDG.E R35, desc[UR6][R4.64+0x10] ;  /* 0x0000100604237981 */ /* 0x000f68000c1e1900 */
[----:B------:R-:W5:Y:S04]  /*0630*/  LDG.E R30, desc[UR6][R4.64+0x14] ;  /* 0x00001406041e7981 */ /* 0x000f68000c1e1900 */
[----:B------:R-:W5:Y:S04]  /*0640*/  LDG.E R7, desc[UR6][R4.64+0x18] ;  /* 0x0000180604077981 */ /* 0x000f68000c1e1900 */
[----:B------:R-:W5:Y:S04]  /*0650*/  LDG.E R6, desc[UR6][R4.64+0x1c] ;  /* 0x00001c0604067981 */ /* 0x000f68000c1e1900 */
[----:B------:R-:W5:Y:S01]  /*0660*/  LDG.E R33, desc[UR6][R4.64+0x20] ;  /* 0x0000200604217981 */ /* 0x000f62000c1e1900 */
[----:B------:R-:W-:-:S03]  /*0670*/  IMAD.IADD R29, R29, 0x1, R8 ;  /* 0x000000011d1d7824 */ /* 0x000fc600078e0208 */
[----:B------:R-:W5:Y:S01]  /*0680*/  LDG.E R34, desc[UR6][R4.64+0x3c] ;  /* 0x00003c0604227981 */ /* 0x000f62000c1e1900 */
[----:B--2---:R-:W-:-:S03]  /*0690*/  FFMA R28, R0, R28, R27 ;  /* 0x0000001c001c7223 */ /* 0x004fc6000000001b */
[----:B------:R-:W2:Y:S01]  /*06a0*/  LDG.E R27, desc[UR6][R4.64+0x30] ;  /* 0x00003006041b7981 */ /* 0x000ea2000c1e1900 */
[----:B---3--:R-:W-:-:S03]  /*06b0*/  FFMA R31, R11, R31, R28 ;  /* 0x0000001f0b1f7223 */ /* 0x008fc6000000001c */
[----:B------:R-:W3:Y:S01]  /*06c0*/  LDG.E R28, desc[UR6][R4.64+0x24] ;  /* 0x00002406041c7981 */ /* 0x000ee2000c1e1900 */
[----:B----4-:R-:W-:-:S03]  /*06d0*/  FFMA R32, R12, R32, R31 ;  /* 0x000000200c207223 */ /* 0x010fc6000000001f */
[----:B------:R-:W4:Y:S01]  /*06e0*/  LDG.E R31, desc[UR6][R4.64+0x28] ;  /* 0x00002806041f7981 */ /* 0x000f22000c1e1900 */
[----:B-----5:R-:W-:-:S03]  /*06f0*/  FFMA R37, R13, R26, R32 ;  /* 0x0000001a0d257223 */ /* 0x020fc60000000020 */
[----:B------:R-:W5:Y:S01]  /*0700*/  LDG.E R26, desc[UR6][R4.64+0x2c] ;  /* 0x00002c06041a7981 */ /* 0x000f62000c1e1900 */
[----:B------:R-:W-:-:S03]  /*0710*/  FFMA R32, R14, R35, R37 ;  /* 0x000000230e207223 */ /* 0x000fc60000000025 */
[----:B------:R-:W2:Y:S01]  /*0720*/  LDG.E R35, desc[UR6][R4.64+0x38] ;  /* 0x0000380604237981 */ /* 0x000ea2000c1e1900 */
[----:B------:R-:W-:-:S03]  /*0730*/  FFMA R37, R15, R30, R32 ;  /* 0x0000001e0f257223 */ /* 0x000fc60000000020 */
[----:B------:R2:W2:Y:S01]  /*0740*/  LDG.E R32, desc[UR6][R4.64+0x34] ;  /* 0x0000340604207981 */ /* 0x0004a2000c1e1900 */
[----:B------:R-:W-:-:S04]  /*0750*/  FFMA R30, R16, R7, R37 ;  /* 0x00000007101e7223 */ /* 0x000fc80000000025 */
[----:B------:R-:W-:-:S04]  /*0760*/  FFMA R7, R17, R6, R30 ;  /* 0x0000000611077223 */ /* 0x000fc8000000001e */
[----:B------:R-:W-:Y:S01]  /*0770*/  FFMA R30, R18, R33, R7 ;  /* 0x00000021121e7223 */ /* 0x000fe20000000007 */
[----:B------:R-:W-:-:S05]  /*0780*/  IMAD.WIDE R6, R29, 0x4, R2 ;  /* 0x000000041d067825 */ /* 0x000fca00078e0202 */
[----:B------:R-:W2:Y:S01]  /*0790*/  LDG.E R33, desc[UR6][R6.64] ;  /* 0x0000000606217981 */ /* 0x000ea2000c1e1900 */
[----:B---3--:R-:W-:-:S03]  /*07a0*/  FFMA R37, R19, R28, R30 ;  /* 0x0000001c13257223 */ /* 0x008fc6000000001e */
[----:B------:R-:W3:Y:S01]  /*07b0*/  LDG.E R28, desc[UR6][R6.64+0x4] ;  /* 0x00000406061c7981 */ /* 0x000ee2000c1e1900 */
[----:B----4-:R-:W-:-:S03]  /*07c0*/  FFMA R30, R20, R31, R37 ;  /* 0x0000001f141e7223 */ /* 0x010fc60000000025 */
[----:B------:R-:W4:Y:S01]  /*07d0*/  LDG.E R31, desc[UR6][R6.64+0x8] ;  /* 0x00000806061f7981 */ /* 0x000f22000c1e1900 */
[----:B-----5:R-:W-:-:S03]  /*07e0*/  FFMA R37, R21, R26, R30 ;  /* 0x0000001a15257223 */ /* 0x020fc6000000001e */
[----:B------:R-:W5:Y:S01]  /*07f0*/  LDG.E R30, desc[UR6][R6.64+0xc] ;  /* 0x00000c06061e7981 */ /* 0x000f62000c1e1900 */
[----:B--2---:R-:W-:-:S03]  /*0800*/  FFMA R4, R22, R27, R37 ;  /* 0x0000001b16047223 */ /* 0x004fc60000000025 */
[----:B------:R-:W2:Y:S04]  /*0810*/  LDG.E R27, desc[UR6][R6.64+0x10] ;  /* 0x00001006061b7981 */ /* 0x000ea8000c1e1900 */
[----:B------:R-:W2:Y:S01]  /*0820*/  LDG.E R26, desc[UR6][R6.64+0x14] ;  /* 0x00001406061a7981 */ /* 0x000ea2000c1e1900 */
[----:B------:R-:W-:-:S03]  /*0830*/  FFMA R5, R23, R32, R4 ;  /* 0x0000002017057223 */ /* 0x000fc60000000004 */
[----:B------:R-:W2:Y:S01]  /*0840*/  LDG.E R4, desc[UR6][R6.64+0x1c] ;  /* 0x00001c0606047981 */ /* 0x000ea2000c1e1900 */
[----:B------:R-:W-:-:S03]  /*0850*/  FFMA R32, R24, R35, R5 ;  /* 0x0000002318207223 */ /* 0x000fc60000000005 */
[----:B------:R-:W2:Y:S04]  /*0860*/  LDG.E R5, desc[UR6][R6.64+0x18] ;  /* 0x0000180606057981 */ /* 0x000ea8000c1e1900 */
[----:B------:R-:W2:Y:S01]  /*0870*/  LDG.E R35, desc[UR6][R6.64+0x20] ;  /* 0x0000200606237981 */ /* 0x000ea2000c1e1900 */
[----:B------:R-:W-:Y:S01]  /*0880*/  FFMA R37, R25, R34, R32 ;  /* 0x0000002219257223 */ /* 0x000fe20000000020 */
[----:B------:R-:W-:Y:S02]  /*0890*/  IADD3 R29, PT, PT, R29, R8, RZ ;  /* 0x000000081d1d7210 */ /* 0x000fe40007ffe0ff */
[----:B------:R-:W2:Y:S01]  /*08a0*/  LDG.E R34, desc[UR6][R6.64+0x3c] ;  /* 0x00003c0606227981 */ /* 0x000ea2000c1e1900 */
[----:B------:R-:W-:-:S04]  /*08b0*/  FFMA R32, R0, R33, R37 ;  /* 0x0000002100207223 */ /* 0x000fc80000000025 */
[----:B---3--:R-:W-:Y:S02]  /*08c0*/  FFMA R33, R11, R28, R32 ;  /* 0x0000001c0b217223 */ /* 0x008fe40000000020 */
[----:B------:R-:W3:Y:S02]  /*08d0*/  LDG.E R28, desc[UR6][R6.64+0x24] ;  /* 0x00002406061c7981 */ /* 0x000ee4000c1e1900 */
[----:B----4-:R-:W-:Y:S02]  /*08e0*/  FFMA R32, R12, R31, R33 ;  /* 0x0000001f0c207223 */ /* 0x010fe40000000021 */
[----:B------:R-:W4:Y:S02]  /*08f0*/  LDG.E R33, desc[UR6][R6.64+0x28] ;  /* 0x0000280606217981 */ /* 0x000f24000c1e1900 */
[----:B-----5:R-:W-:Y:S02]  /*0900*/  FFMA R31, R13, R30, R32 ;  /* 0x0000001e0d1f7223 */ /* 0x020fe40000000020 */
[----:B------:R-:W5:Y:S02]  /*0910*/  LDG.E R30, desc[UR6][R6.64+0x2c] ;  /* 0x00002c06061e7981 */ /* 0x000f64000c1e1900 */
[----:B--2---:R-:W-:-:S02]  /*0920*/  FFMA R32, R14, R27, R31 ;  /* 0x0000001b0e207223 */ /* 0x004fc4000000001f */
[----:B------:R-:W2:Y:S02]  /*0930*/  LDG.E R31, desc[UR6][R6.64+0x30] ;  /* 0x00003006061f7981 */ /* 0x000ea4000c1e1900 */
[----:B------:R-:W-:Y:S02]  /*0940*/  FFMA R37, R15, R26, R32 ;  /* 0x0000001a0f257223 */ /* 0x000fe40000000020 */
[----:B------:R-:W2:Y:S04]  /*0950*/  LDG.E R26, desc[UR6][R6.64+0x34] ;  /* 0x00003406061a7981 */ /* 0x000ea8000c1e1900 */
[----:B------:R-:W2:Y:S01]  /*0960*/  LDG.E R27, desc[UR6][R6.64+0x38] ;  /* 0x00003806061b7981 */ /* 0x000ea2000c1e1900 */
[----:B------:R-:W-:-:S04]  /*0970*/  FFMA R32, R16, R5, R37 ;  /* 0x0000000510207223 */ /* 0x000fc80000000025 */
[----:B------:R-:W-:Y:S01]  /*0980*/  FFMA R37, R17, R4, R32 ;  /* 0x0000000411257223 */ /* 0x000fe20000000020 */
[----:B------:R-:W-:-:S04]  /*0990*/  IMAD.WIDE R4, R29, 0x4, R2 ;  /* 0x000000041d047825 */ /* 0x000fc800078e0202 */
[----:B------:R-:W-:Y:S02]  /*09a0*/  FFMA R36, R18, R35, R37 ;  /* 0x0000002312247223 */ /* 0x000fe40000000025 */
[----:B------:R-:W2:Y:S04]  /*09b0*/  LDG.E R35, desc[UR6][R4.64] ;  /* 0x0000000604237981 */ /* 0x000ea8000c1e1900 */
[----:B------:R-:W2:Y:S04]  /*09c0*/  LDG.E R32, desc[UR6][R4.64+0x4] ;  /* 0x0000040604207981 */ /* 0x000ea8000c1e1900 */
[----:B------:R-:W2:Y:S04]  /*09d0*/  LDG.E R7, desc[UR6][R4.64+0x10] ;  /* 0x0000100604077981 */ /* 0x000ea8000c1e1900 */
[----:B------:R-:W2:Y:S01]  /*09e0*/  LDG.E R6, desc[UR6][R4.64+0x1c] ;  /* 0x00001c0604067981 */ /* 0x000ea2000c1e1900 */
[----:B---3--:R-:W-:-:S04]  /*09f0*/  FFMA R37, R19, R28, R36 ;  /* 0x0000001c13257223 */ /* 0x008fc80000000024 */
[----:B----4-:R-:W-:Y:S02]  /*0a00*/  FFMA R28, R20, R33, R37 ;  /* 0x00000021141c7223 */ /* 0x010fe40000000025 */
[----:B------:R-:W3:Y:S02]  /*0a10*/  LDG.E R33, desc[UR6][R4.64+0x8] ;  /* 0x0000080604217981 */ /* 0x000ee4000c1e1900 */
[----:B-----5:R-:W-:Y:S02]  /*0a20*/  FFMA R37, R21, R30, R28 ;  /* 0x0000001e15257223 */ /* 0x020fe4000000001c */
[----:B------:R-:W4:Y:S02]  /*0a30*/  LDG.E R28, desc[UR6][R4.64+0xc] ;  /* 0x00000c06041c7981 */ /* 0x000f24000c1e1900 */
[----:B--2---:R-:W-:Y:S02]  /*0a40*/  FFMA R30, R22, R31, R37 ;  /* 0x0000001f161e7223 */ /* 0x004fe40000000025 */
[----:B------:R-:W2:Y:S02]  /*0a50*/  LDG.E R37, desc[UR6][R4.64+0x20] ;  /* 0x0000200604257981 */ /* 0x000ea4000c1e1900 */
[----:B------:R-:W-:-:S02]  /*0a60*/  FFMA R31, R23, R26, R30 ;  /* 0x0000001a171f7223 */ /* 0x000fc4000000001e */
[----:B------:R-:W5:Y:S02]  /*0a70*/  LDG.E R30, desc[UR6][R4.64+0x14] ;  /* 0x00001406041e7981 */ /* 0x000f64000c1e1900 */
[----:B------:R-:W-:Y:S02]  /*0a80*/  FFMA R26, R24, R27, R31 ;  /* 0x0000001b181a7223 */ /* 0x000fe4000000001f */
[----:B------:R-:W2:Y:S02]  /*0a90*/  LDG.E R27, desc[UR6][R4.64+0x18] ;  /* 0x00001806041b7981 */ /* 0x000ea4000c1e1900 */
[----:B------:R-:W-:Y:S02]  /*0aa0*/  FFMA R31, R25, R34, R26 ;  /* 0x00000022191f7223 */ /* 0x000fe4000000001a */
[----:B------:R-:W2:Y:S02]  /*0ab0*/  LDG.E R26, desc[UR6][R4.64+0x24] ;  /* 0x00002406041a7981 */ /* 0x000ea4000c1e1900 */
[----:B------:R-:W-:-:S02]  /*0ac0*/  FFMA R34, R0, R35, R31 ;  /* 0x0000002300227223 */ /* 0x000fc4000000001f */
[----:B------:R-:W2:Y:S02]  /*0ad0*/  LDG.E R31, desc[UR6][R4.64+0x28] ;  /* 0x00002806041f7981 */ /* 0x000ea4000c1e1900 */
[----:B------:R-:W-:Y:S01]  /*0ae0*/  FFMA R35, R11, R32, R34 ;  /* 0x000000200b237223 */ /* 0x000fe20000000022 */
[----:B------:R-:W-:-:S03]  /*0af0*/  IADD3 R29, PT, PT, R29, R8, RZ ;  /* 0x000000081d1d7210 */ /* 0x000fc60007ffe0ff */
[----:B---3--:R-:W-:-:S04]  /*0b00*/  FFMA R32, R12, R33, R35 ;  /* 0x000000210c207223 */ /* 0x008fc80000000023 */
[----:B----4-:R-:W-:Y:S02]  /*0b10*/  FFMA R33, R13, R28, R32 ;  /* 0x0000001c0d217223 */ /* 0x010fe40000000020 */
[----:B------:R-:W3:Y:S02]  /*0b20*/  LDG.E R28, desc[UR6][R4.64+0x2c] ;  /* 0x00002c06041c7981 */ /* 0x000ee4000c1e1900 */
[----:B------:R-:W-:Y:S02]  /*0b30*/  FFMA R32, R14, R7, R33 ;  /* 0x000000070e207223 */ /* 0x000fe40000000021 */
[----:B------:R-:W4:Y:S02]  /*0b40*/  LDG.E R33, desc[UR6][R4.64+0x30] ;  /* 0x0000300604217981 */ /* 0x000f24000c1e1900 */
[----:B-----5:R-:W-:Y:S02]  /*0b50*/  FFMA R7, R15, R30, R32 ;  /* 0x0000001e0f077223 */ /* 0x020fe40000000020 */
[----:B------:R-:W5:Y:S02]  /*0b60*/  LDG.E R30, desc[UR6][R4.64+0x34] ;  /* 0x00003406041e7981 */ /* 0x000f64000c1e1900 */
[----:B--2---:R-:W-:-:S02]  /*0b70*/  FFMA R32, R16, R27, R7 ;  /* 0x0000001b10207223 */ /* 0x004fc40000000007 */
[----:B------:R-:W2:Y:S02]  /*0b80*/  LDG.E R27, desc[UR6][R4.64+0x38] ;  /* 0x00003806041b7981 */ /* 0x000ea4000c1e1900 */
[----:B------:R-:W-:Y:S02]  /*0b90*/  FFMA R7, R17, R6, R32 ;  /* 0x0000000611077223 */ /* 0x000fe40000000020 */
[----:B------:R4:W2:Y:S02]  /*0ba0*/  LDG.E R32, desc[UR6][R4.64+0x3c] ;  /* 0x00003c0604207981 */ /* 0x0008a4000c1e1900 */
[----:B------:R-:W-:Y:S01]  /*0bb0*/  FFMA R34, R18, R37, R7 ;  /* 0x0000002512227223 */ /* 0x000fe20000000007 */
[----:B------:R-:W-:-:S05]  /*0bc0*/  IMAD.WIDE R6, R29, 0x4, R2 ;  /* 0x000000041d067825 */ /* 0x000fca00078e0202 */
[----:B------:R-:W2:Y:S01]  /*0bd0*/  LDG.E R37, desc[UR6][R6.64] ;  /* 0x0000000606257981 */ /* 0x000ea2000c1e1900 */
[----:B------:R-:W-:-:S03]  /*0be0*/  FFMA R35, R19, R26, R34 ;  /* 0x0000001a13237223 */ /* 0x000fc60000000022 */
[----:B------:R-:W2:Y:S01]  /*0bf0*/  LDG.E R34, desc[UR6][R6.64+0x4] ;  /* 0x0000040606227981 */ /* 0x000ea2000c1e1900 */
[----:B------:R-:W-:-:S03]  /*0c00*/  FFMA R36, R20, R31, R35 ;  /* 0x0000001f14247223 */ /* 0x000fc60000000023 */
[----:B------:R-:W2:Y:S04]  /*0c10*/  LDG.E R35, desc[UR6][R6.64+0x8] ;  /* 0x0000080606237981 */ /* 0x000ea8000c1e1900 */
        /* <DEDUP_REMOVED lines=8> */
[----:B------:R-:W2:Y:S01]  /*0ca0*/  LDG.E R30, desc[UR6][R6.64+0x24] ;  /* 0x00002406061e7981 */ /* 0x000ea2000c1e1900 */
[----:B------:R-:W-:-:S03]  /*0cb0*/  FFMA R5, R25, R32, R28 ;  /* 0x0000002019057223 */ /* 0x000fc6000000001c */
[----:B------:R-:W2:Y:S04]  /*0cc0*/  LDG.E R32, desc[UR6][R6.64+0x1c] ;  /* 0x00001c0606207981 */ /* 0x000ea8000c1e1900 */
[----:B------:R-:W2:Y:S01]  /*0cd0*/  LDG.E R33, desc[UR6][R6.64+0x28] ;  /* 0x0000280606217981 */ /* 0x000ea2000c1e1900 */
[----:B------:R-:W-:-:S03]  /*0ce0*/  FFMA R28, R0, R37, R5 ;  /* 0x00000025001c7223 */ /* 0x000fc60000000005 */
[----:B------:R-:W2:Y:S01]  /*0cf0*/  LDG.E R5, desc[UR6][R6.64+0x20] ;  /* 0x0000200606057981 */ /* 0x000ea2000c1e1900 */
[----:B------:R-:W-:-:S04]  /*0d00*/  FFMA R27, R11, R34, R28 ;  /* 0x000000220b1b7223 */ /* 0x000fc8000000001c */
[----:B------:R-:W-:Y:S02]  /*0d10*/  FFMA R28, R12, R35, R27 ;  /* 0x000000230c1c7223 */ /* 0x000fe4000000001b */
[----:B------:R-:W2:Y:S02]  /*0d20*/  LDG.E R27, desc[UR6][R6.64+0x30] ;  /* 0x00003006061b7981 */ /* 0x000ea4000c1e1900 */
[----:B------:R-:W-:Y:S02]  /*0d30*/  FFMA R35, R13, R26, R28 ;  /* 0x0000001a0d237223 */ /* 0x000fe4000000001c */
[----:B------:R-:W2:Y:S01]  /*0d40*/  LDG.E R28, desc[UR6][R6.64+0x2c] ;  /* 0x00002c06061c7981 */ /* 0x000ea2000c1e1900 */
[----:B------:R-:W-:Y:S02]  /*0d50*/  IMAD.IADD R29, R29, 0x1, R8 ;  /* 0x000000011d1d7824 */ /* 0x000fe400078e0208 */
[----:B----4-:R-:W-:-:S04]  /*0d60*/  FFMA R26, R14, R31, R35 ;  /* 0x0000001f0e1a7223 */ /* 0x010fc80000000023 */
[----:B-----5:R-:W-:Y:S02]  /*0d70*/  FFMA R31, R15, R4, R26 ;  /* 0x000000040f1f7223 */ /* 0x020fe4000000001a */
[----:B------:R-:W4:Y:S02]  /*0d80*/  LDG.E R26, desc[UR6][R6.64+0x34] ;  /* 0x00003406061a7981 */ /* 0x000f24000c1e1900 */
[----:B---3--:R-:W-:Y:S02]  /*0d90*/  FFMA R36, R16, R36, R31 ;  /* 0x0000002410247223 */ /* 0x008fe4000000001f */
[----:B------:R-:W3:Y:S02]  /*0da0*/  LDG.E R31, desc[UR6][R6.64+0x38] ;  /* 0x00003806061f7981 */ /* 0x000ee4000c1e1900 */
[----:B--2---:R-:W-:Y:S02]  /*0db0*/  FFMA R35, R17, R32, R36 ;  /* 0x0000002011237223 */ /* 0x004fe40000000024 */
[----:B------:R-:W2:Y:S02]  /*0dc0*/  LDG.E R32, desc[UR6][R6.64+0x3c] ;  /* 0x00003c0606207981 */ /* 0x000ea4000c1e1900 */
[----:B------:R-:W-:Y:S01]  /*0dd0*/  FFMA R34, R18, R5, R35 ;  /* 0x0000000512227223 */ /* 0x000fe20000000023 */
[----:B------:R-:W-:-:S05]  /*0de0*/  IMAD.WIDE R4, R29, 0x4, R2 ;  /* 0x000000041d047825 */ /* 0x000fca00078e0202 */
[----:B------:R-:W5:Y:S01]  /*0df0*/  LDG.E R35, desc[UR6][R4.64] ;  /* 0x0000000604237981 */ /* 0x000f62000c1e1900 */
[----:B------:R-:W-:-:S03]  /*0e00*/  FFMA R37, R19, R30, R34 ;  /* 0x0000001e13257223 */ /* 0x000fc60000000022 */
[----:B------:R-:W5:Y:S01]  /*0e10*/  LDG.E R30, desc[UR6][R4.64+0x4] ;  /* 0x00000406041e7981 */ /* 0x000f62000c1e1900 */
[----:B------:R-:W-:-:S03]  /*0e20*/  FFMA R34, R20, R33, R37 ;  /* 0x0000002114227223 */ /* 0x000fc60000000025 */
[----:B------:R-:W5:Y:S01]  /*0e30*/  LDG.E R33, desc[UR6][R4.64+0x8] ;  /* 0x0000080604217981 */ /* 0x000f62000c1e1900 */
[----:B------:R-:W-:-:S03]  /*0e40*/  FFMA R37, R21, R28, R34 ;  /* 0x0000001c15257223 */ /* 0x000fc60000000022 */
[----:B------:R-:W5:Y:S04]  /*0e50*/  LDG.E R28, desc[UR6][R4.64+0xc] ;  /* 0x00000c06041c7981 */ /* 0x000f68000c1e1900 */
[----:B------:R-:W5:Y:S04]  /*0e60*/  LDG.E R7, desc[UR6][R4.64+0x10] ;  /* 0x0000100604077981 */ /* 0x000f68000c1e1900 */
[----:B------:R-:W5:Y:S01]  /*0e70*/  LDG.E R6, desc[UR6][R4.64+0x14] ;  /* 0x0000140604067981 */ /* 0x000f62000c1e1900 */
[----:B------:R-:W-:-:S04]  /*0e80*/  FFMA R34, R22, R27, R37 ;  /* 0x0000001b16227223 */ /* 0x000fc80000000025 */
[----:B----4-:R-:W-:-:S04]  /*0e90*/  FFMA R27, R23, R26, R34 ;  /* 0x0000001a171b7223 */ /* 0x010fc80000000022 */
[----:B---3--:R-:W-:Y:S02]  /*0ea0*/  FFMA R26, R24, R31, R27 ;  /* 0x0000001f181a7223 */ /* 0x008fe4000000001b */
[----:B------:R-:W3:Y:S02]  /*0eb0*/  LDG.E R27, desc[UR6][R4.64+0x18] ;  /* 0x00001806041b7981 */ /* 0x000ee4000c1e1900 */
[----:B--2---:R-:W-:Y:S02]  /*0ec0*/  FFMA R31, R25, R32, R26 ;  /* 0x00000020191f7223 */ /* 0x004fe4000000001a */
[----:B------:R-:W2:Y:S02]  /*0ed0*/  LDG.E R26, desc[UR6][R4.64+0x1c] ;  /* 0x00001c06041a7981 */ /* 0x000ea4000c1e1900 */
[----:B-----5:R-:W-:Y:S02]  /*0ee0*/  FFMA R32, R0, R35, R31 ;  /* 0x0000002300207223 */ /* 0x020fe4000000001f */
[----:B------:R-:W4:Y:S02]  /*0ef0*/  LDG.E R31, desc[UR6][R4.64+0x20] ;  /* 0x00002006041f7981 */ /* 0x000f24000c1e1900 */
[----:B------:R-:W-:-:S02]  /*0f00*/  FFMA R35, R11, R30, R32 ;  /* 0x0000001e0b237223 */ /* 0x000fc40000000020 */
[----:B------:R-:W5:Y:S02]  /*0f10*/  LDG.E R30, desc[UR6][R4.64+0x24] ;  /* 0x00002406041e7981 */ /* 0x000f64000c1e1900 */
[----:B------:R-:W-:Y:S02]  /*0f20*/  FFMA R32, R12, R33, R35 ;  /* 0x000000210c207223 */ /* 0x000fe40000000023 */
[----:B------:R-:W5:Y:S02]  /*0f30*/  LDG.E R33, desc[UR6][R4.64+0x28] ;  /* 0x0000280604217981 */ /* 0x000f64000c1e1900 */
[----:B------:R-:W-:Y:S02]  /*0f40*/  FFMA R35, R13, R28, R32 ;  /* 0x0000001c0d237223 */ /* 0x000fe40000000020 */
[----:B------:R-:W5:Y:S02]  /*0f50*/  LDG.E R28, desc[UR6][R4.64+0x2c] ;  /* 0x00002c06041c7981 */ /* 0x000f64000c1e1900 */
[----:B------:R-:W-:-:S02]  /*0f60*/  FFMA R32, R14, R7, R35 ;  /* 0x000000070e207223 */ /* 0x000fc40000000023 */
[----:B------:R-:W5:Y:S02]  /*0f70*/  LDG.E R7, desc[UR6][R4.64+0x30] ;  /* 0x0000300604077981 */ /* 0x000f64000c1e1900 */
[----:B------:R-:W-:Y:S02]  /*0f80*/  FFMA R37, R15, R6, R32 ;  /* 0x000000060f257223 */ /* 0x000fe40000000020 */
[----:B------:R-:W5:Y:S04]  /*0f90*/  LDG.E R6, desc[UR6][R4.64+0x34] ;  /* 0x0000340604067981 */ /* 0x000f68000c1e1900 */
[----:B------:R-:W5:Y:S04]  /*0fa0*/  LDG.E R35, desc[UR6][R4.64+0x38] ;  /* 0x0000380604237981 */ /* 0x000f68000c1e1900 */
[----:B------:R0:W5:Y:S01]  /*0fb0*/  LDG.E R32, desc[UR6][R4.64+0x3c] ;  /* 0x00003c0604207981 */ /* 0x000162000c1e1900 */
[----:B------:R-:W-:-:S04]  /*0fc0*/  UIADD3 UR4, UPT, UPT, UR4, 0x5, URZ ;  /* 0x0000000504047890 */ /* 0x000fc8000fffe0ff */
[----:B------:R-:W-:Y:S01]  /*0fd0*/  UISETP.NE.AND UP0, UPT, UR4, 0x10, UPT ;  /* 0x000000100400788c */ /* 0x000fe2000bf05270 */
[----:B------:R-:W-:Y:S01]  /*0fe0*/  IADD3 R29, PT, PT, R29, R8, RZ ;  /* 0x000000081d1d7210 */ /* 0x000fe20007ffe0ff */
[----:B---3--:R-:W-:-:S04]  /*0ff0*/  FFMA R34, R16, R27, R37 ;  /* 0x0000001b10227223 */ /* 0x008fc80000000025 */
[----:B--2---:R-:W-:-:S04]  /*1000*/  FFMA R27, R17, R26, R34 ;  /* 0x0000001a111b7223 */ /* 0x004fc80000000022 */
[----:B----4-:R-:W-:-:S04]  /*1010*/  FFMA R26, R18, R31, R27 ;  /* 0x0000001f121a7223 */ /* 0x010fc8000000001b */
[----:B-----5:R-:W-:-:S04]  /*1020*/  FFMA R27, R19, R30, R26 ;  /* 0x0000001e131b7223 */ /* 0x020fc8000000001a */
[----:B------:R-:W-:-:S04]  /*1030*/  FFMA R26, R20, R33, R27 ;  /* 0x00000021141a7223 */ /* 0x000fc8000000001b */
[----:B------:R-:W-:-:S04]  /*1040*/  FFMA R27, R21, R28, R26 ;  /* 0x0000001c151b7223 */ /* 0x000fc8000000001a */
[----:B------:R-:W-:-:S04]  /*1050*/  FFMA R26, R22, R7, R27 ;  /* 0x00000007161a7223 */ /* 0x000fc8000000001b */
[----:B------:R-:W-:-:S04]  /*1060*/  FFMA R7, R23, R6, R26 ;  /* 0x0000000617077223 */ /* 0x000fc8000000001a */
[----:B0-----:R-:W-:-:S04]  /*1070*/  FFMA R4, R24, R35, R7 ;  /* 0x0000002318047223 */ /* 0x001fc80000000007 */
[----:B------:R-:W-:Y:S01]  /*1080*/  FFMA R27, R25, R32, R4 ;  /* 0x00000020191b7223 */ /* 0x000fe20000000004 */
[----:B------:R-:W-:Y:S06]  /*1090*/  BRA.U UP0, `(.L_x_0) ;  /* 0xfffffff5004c7547 */ /* 0x000fec000b83ffff */
[----:B------:R-:W-:-:S04]  /*10a0*/  LOP3.LUT R0, R9, 0x1, R10, 0xc8, !PT ;  /* 0x0000000109007812 */ /* 0x000fc800078ec80a */
[----:B------:R-:W-:-:S13]  /*10b0*/  ISETP.NE.U32.AND P0, PT, R0, 0x1, PT ;  /* 0x000000010000780c */ /* 0x000fda0003f05070 */
[----:B------:R-:W-:Y:S05]  /*10c0*/  @!P0 BRA `(.L_x_1) ;  /* 0x0000000000888947 */ /* 0x000fea0003800000 */
[----:B------:R-:W-:-:S04]  /*10d0*/  IMAD R9, R9, R8, R10 ;  /* 0x0000000809097224 */ /* 0x000fc800078e020a */
[----:B------:R-:W-:-:S05]  /*10e0*/  IMAD.WIDE R2, R9, 0x4, R2 ;  /* 0x0000000409027825 */ /* 0x000fca00078e0202 */
[----:B------:R-:W2:Y:S01]  /*10f0*/  LDG.E R0, desc[UR6][R2.64] ;  /* 0x0000000602007981 */ /* 0x000ea2000c1e1900 */
[----:B------:R-:W0:Y:S01]  /*1100*/  F2F.F64.F32 R12, R27 ;  /* 0x0000001b000c7310 */ /* 0x000e220000201800 */
[----:B------:R-:W-:Y:S01]  /*1110*/  MOV R6, 0x1 ;  /* 0x0000000100067802 */ /* 0x000fe20000000f00 */
[----:B------:R-:W-:Y:S06]  /*1120*/  BSSY.RECONVERGENT B0, `(.L_x_2) ;  /* 0x0000017000007945 */ /* 0x000fec0003800200 */
[----:B0-----:R-:W0:Y:S02]  /*1130*/  MUFU.RCP64H R7, R13 ;  /* 0x0000000d00077308 */ /* 0x001e240000001800 */
[----:B0-----:R-:W-:-:S08]  /*1140*/  DFMA R4, -R12, R6, 1 ;  /* 0x3ff000000c04742b */ /* 0x001fd00000000106 */
[----:B------:R-:W-:-:S08]  /*1150*/  DFMA R10, R4, R4, R4 ;  /* 0x00000004040a722b */ /* 0x000fd00000000004 */
[----:B------:R-:W-:-:S08]  /*1160*/  DFMA R10, R6, R10, R6 ;  /* 0x0000000a060a722b */ /* 0x000fd00000000006 */
[----:B------:R-:W-:-:S08]  /*1170*/  DFMA R6, -R12, R10, 1 ;  /* 0x3ff000000c06742b */ /* 0x000fd0000000010a */
[----:B------:R-:W-:Y:S01]  /*1180*/  DFMA R6, R10, R6, R10 ;  /* 0x000000060a06722b */ /* 0x000fe2000000000a */
[----:B--2---:R-:W0:Y:S02]  /*1190*/  F2F.F64.F32 R4, R0 ;  /* 0x0000000000047310 */ /* 0x004e240000201800 */
[----:B0-----:R-:W-:-:S08]  /*11a0*/  DADD R4, R4, R4 ;  /* 0x0000000004047229 */ /* 0x001fd00000000004 */
[----:B------:R-:W-:Y:S02]  /*11b0*/  DMUL R2, R4, R6 ;  /* 0x0000000604027228 */ /* 0x000fe40000000000 */
[----:B------:R-:W-:-:S06]  /*11c0*/  FSETP.GEU.AND P1, PT, |R5|, 6.5827683646048100446e-37, PT ;  /* 0x036000000500780b */ /* 0x000fcc0003f2e200 */
[----:B------:R-:W-:-:S08]  /*11d0*/  DFMA R10, -R12, R2, R4 ;  /* 0x000000020c0a722b */ /* 0x000fd00000000104 */
[----:B------:R-:W-:-:S10]  /*11e0*/  DFMA R2, R6, R10, R2 ;  /* 0x0000000a0602722b */ /* 0x000fd40000000002 */
[----:B------:R-:W-:-:S05]  /*11f0*/  FFMA R6, RZ, R13, R3 ;  /* 0x0000000dff067223 */ /* 0x000fca0000000003 */
[----:B------:R-:W-:-:S13]  /*1200*/  FSETP.GT.AND P0, PT, |R6|, 1.469367938527859385e-39, PT ;  /* 0x001000000600780b */ /* 0x000fda0003f04200 */
[----:B------:R-:W-:Y:S05]  /*1210*/  @P0 BRA P1, `(.L_x_3) ;  /* 0x00000000001c0947 */ /* 0x000fea0000800000 */
[----:B------:R-:W-:Y:S01]  /*1220*/  MOV R7, R5 ;  /* 0x0000000500077202 */ /* 0x000fe20000000f00 */
[----:B------:R-:W-:Y:S01]  /*1230*/  IMAD.MOV.U32 R6, RZ, RZ, R4 ;  /* 0x000000ffff067224 */ /* 0x000fe200078e0004 */
[----:B------:R-:W-:Y:S02]  /*1240*/  MOV R5, R13 ;  /* 0x0000000d00057202 */ /* 0x000fe40000000f00 */
[----:B------:R-:W-:-:S07]  /*1250*/  MOV R0, 0x1270 ;  /* 0x0000127000007802 */ /* 0x000fce0000000f00 */
[----:B------:R-:W-:Y:S05]  /*1260*/  CALL.REL.NOINC `($__internal_0_$__cuda_sm20_div_rn_f64_full) ;  /* 0x0000000400287944 */ /* 0x000fea0003c00000 */
[----:B------:R-:W-:Y:S01]  /*1270*/  IMAD.MOV.U32 R2, RZ, RZ, R14 ;  /* 0x000000ffff027224 */ /* 0x000fe200078e000e */
[----:B------:R-:W-:-:S07]  /*1280*/  MOV R3, R15 ;  /* 0x0000000f00037202 */ /* 0x000fce0000000f00 */
.L_x_3:
[----:B------:R-:W-:Y:S05]  /*1290*/  BSYNC.RECONVERGENT B0 ;  /* 0x0000000000007941 */ /* 0x000fea0003800200 */
.L_x_2:
[----:B------:R-:W0:Y:S01]  /*12a0*/  LDC.64 R4, c[0x0][0x388] ;  /* 0x0000e200ff047b82 */ /* 0x000e220000000a00 */
[----:B------:R-:W1:Y:S01]  /*12b0*/  F2F.F32.F64 R3, R2 ;  /* 0x0000000200037310 */ /* 0x000e620000301000 */
[----:B0-----:R-:W-:-:S05]  /*12c0*/  IMAD.WIDE R4, R9, 0x4, R4 ;  /* 0x0000000409047825 */ /* 0x001fca00078e0204 */
[----:B-1----:R-:W-:Y:S01]  /*12d0*/  STG.E desc[UR6][R4.64], R3 ;  /* 0x0000000304007986 */ /* 0x002fe2000c101906 */
[----:B------:R-:W-:Y:S05]  /*12e0*/  EXIT ;  /* 0x000000000000794d */ /* 0x000fea0003800000 */
.L_x_1:
[----:B------:R-:W-:Y:S02]  /*12f0*/  LOP3.LUT R4, R10, 0x1, RZ, 0xc0, !PT ;  /* 0x000000010a047812 */ /* 0x000fe400078ec0ff */
[----:B------:R-:W-:Y:S02]  /*1300*/  LOP3.LUT R0, R9, 0x80000001, RZ, 0xc0, !PT ;  /* 0x8000000109007812 */ /* 0x000fe400078ec0ff */
[----:B------:R-:W-:-:S04]  /*1310*/  ISETP.NE.U32.AND P0, PT, R4, 0x1, PT ;  /* 0x000000010400780c */ /* 0x000fc80003f05070 */
[----:B------:R-:W-:-:S13]  /*1320*/  ISETP.NE.OR P0, PT, R0, 0x1, !P0 ;  /* 0x000000010000780c */ /* 0x000fda0004705670 */
[----:B------:R-:W-:Y:S05]  /*1330*/  @P0 BRA `(.L_x_4) ;  /* 0x00000000004c0947 */ /* 0x000fea0003800000 */
[----:B------:R-:W-:-:S04]  /*1340*/  IMAD R9, R9, R8, R10 ;  /* 0x0000000809097224 */ /* 0x000fc800078e020a */
[----:B------:R-:W-:-:S05]  /*1350*/  IMAD.WIDE R2, R9, 0x4, R2 ;  /* 0x0000000409027825 */ /* 0x000fca00078e0202 */
[----:B------:R-:W2:Y:S01]  /*1360*/  LDG.E R0, desc[UR6][R2.64] ;  /* 0x0000000602007981 */ /* 0x000ea2000c1e1900 */
[----:B------:R-:W0:Y:S01]  /*1370*/  MUFU.RCP R4, R27 ;  /* 0x0000001b00047308 */ /* 0x000e220000001000 */
[----:B------:R-:W-:Y:S01]  /*1380*/  BSSY.RECONVERGENT B0, `(.L_x_5) ;  /* 0x000000a000007945 */ /* 0x000fe20003800200 */
[----:B0-----:R-:W-:-:S04]  /*1390*/  FFMA R5, -R27, R4, 1 ;  /* 0x3f8000001b057423 */ /* 0x001fc80000000104 */
[----:B------:R-:W-:Y:S02]  /*13a0*/  FFMA R5, R4, R5, R4 ;  /* 0x0000000504057223 */ /* 0x000fe40000000004 */
[----:B--2---:R-:W0:Y:S02]  /*13b0*/  FCHK P0, R0, R27 ;  /* 0x0000001b00007302 */ /* 0x004e240000000000 */
[----:B------:R-:W-:-:S04]  /*13c0*/  FFMA R4, R0, R5, RZ ;  /* 0x0000000500047223 */ /* 0x000fc800000000ff */
[----:B------:R-:W-:-:S04]  /*13d0*/  FFMA R6, -R27, R4, R0 ;  /* 0x000000041b067223 */ /* 0x000fc80000000100 */
[----:B------:R-:W-:Y:S01]  /*13e0*/  FFMA R5, R5, R6, R4 ;  /* 0x0000000605057223 */ /* 0x000fe20000000004 */
[----:B0-----:R-:W-:Y:S06]  /*13f0*/  @!P0 BRA `(.L_x_6) ;  /* 0x0000000000088947 */ /* 0x001fec0003800000 */
[----:B------:R-:W-:-:S07]  /*1400*/  MOV R2, 0x1420 ;  /* 0x0000142000027802 */ /* 0x000fce0000000f00 */
[----:B------:R-:W-:Y:S05]  /*1410*/  CALL.REL.NOINC `($__internal_1_$__cuda_sm3x_div_rn_noftz_f32_slowpath) ;  /* 0x00000008002c7944 */ /* 0x000fea0003c00000 */
.L_x_6:
[----:B------:R-:W-:Y:S05]  /*1420*/  BSYNC.RECONVERGENT B0 ;  /* 0x0000000000007941 */ /* 0x000fea0003800200 */
.L_x_5:
[----:B------:R-:W0:Y:S02]  /*1430*/  LDC.64 R2, c[0x0][0x388] ;  /* 0x0000e200ff027b82 */ /* 0x000e240000000a00 */
[----:B0-----:R-:W-:-:S05]  /*1440*/  IMAD.WIDE R2, R9, 0x4, R2 ;  /* 0x0000000409027825 */ /* 0x001fca00078e0202 */
[----:B------:R-:W-:Y:S01]  /*1450*/  STG.E desc[UR6][R2.64], R5 ;  /* 0x0000000502007986 */ /* 0x000fe2000c101906 */
[----:B------:R-:W-:Y:S05]  /*1460*/  EXIT ;  /* 0x000000000000794d */ /* 0x000fea0003800000 */
.L_x_4:
[----:B------:R-:W-:-:S04]  /*1470*/  ISETP.NE.AND P0, PT, R4, RZ, PT ;  /* 0x000000ff0400720c */ /* 0x000fc80003f05270 */
[----:B------:R-:W-:-:S13]  /*1480*/  ISETP.NE.OR P0, PT, R0, 0x1, !P0 ;  /* 0x000000010000780c */ /* 0x000fda0004705670 */
[----:B------:R-:W-:Y:S05]  /*1490*/  @P0 BRA `(.L_x_7) ;  /* 0x0000000000880947 */ /* 0x000fea0003800000 */
[----:B------:R-:W-:-:S04]  /*14a0*/  IMAD R9, R9, R8, R10 ;  /* 0x0000000809097224 */ /* 0x000fc800078e020a */
[----:B------:R-:W-:-:S05]  /*14b0*/  IMAD.WIDE R10, R9, 0x4, R2 ;  /* 0x00000004090a7825 */ /* 0x000fca00078e0202 */
[----:B------:R-:W2:Y:S01]  /*14c0*/  LDG.E R0, desc[UR6][R10.64] ;  /* 0x000000060a007981 */ /* 0x000ea2000c1e1900 */
[----:B------:R-:W0:Y:S01]  /*14d0*/  F2F.F64.F32 R12, R27 ;  /* 0x0000001b000c7310 */ /* 0x000e220000201800 */
[----:B------:R-:W-:Y:S01]  /*14e0*/  HFMA2 R2, -RZ, RZ, 0, 5.9604644775390625e-08 ;  /* 0x00000001ff027431 */ /* 0x000fe200000001ff */
[----:B------:R-:W-:Y:S06]  /*14f0*/  BSSY.RECONVERGENT B0, `(.L_x_8) ;  /* 0x0000017000007945 */ /* 0x000fec0003800200 */
[----:B0-----:R-:W0:Y:S02]  /*1500*/  MUFU.RCP64H R3, R13 ;  /* 0x0000000d00037308 */ /* 0x001e240000001800 */
[----:B0-----:R-:W-:-:S08]  /*1510*/  DFMA R4, -R12, R2, 1 ;  /* 0x3ff000000c04742b */ /* 0x001fd00000000102 */
[----:B------:R-:W-:-:S08]  /*1520*/  DFMA R4, R4, R4, R4 ;  /* 0x000000040404722b */ /* 0x000fd00000000004 */
[----:B------:R-:W-:-:S08]  /*1530*/  DFMA R2, R2, R4, R2 ;  /* 0x000000040202722b */ /* 0x000fd00000000002 */
[----:B------:R-:W-:-:S08]  /*1540*/  DFMA R6, -R12, R2, 1 ;  /* 0x3ff000000c06742b */ /* 0x000fd00000000102 */
[----:B------:R-:W-:Y:S01]  /*1550*/  DFMA R2, R2, R6, R2 ;  /* 0x000000060202722b */ /* 0x000fe20000000002 */
[----:B--2---:R-:W0:Y:S07]  /*1560*/  F2F.F64.F32 R4, R0 ;  /* 0x0000000000047310 */ /* 0x004e2e0000201800 */
[----:B0-----:R-:W-:-:S08]  /*1570*/  DMUL R6, R4, -R2 ;  /* 0x8000000204067228 */ /* 0x001fd00000000000 */
[--C-:B------:R-:W-:Y:S02]  /*1580*/  DFMA R10, -R12, R6, -R4.reuse ;  /* 0x000000060c0a722b */ /* 0x100fe40000000904 */
[----:B------:R-:W-:-:S06]  /*1590*/  DADD R4, -RZ, -R4 ;  /* 0x00000000ff047229 */ /* 0x000fcc0000000904 */
[----:B------:R-:W-:-:S04]  /*15a0*/  DFMA R2, R2, R10, R6 ;  /* 0x0000000a0202722b */ /* 0x000fc80000000006 */
[----:B------:R-:W-:-:S06]  /*15b0*/  FSETP.GEU.AND P1, PT, |R5|, 6.5827683646048100446e-37, PT ;  /* 0x036000000500780b */ /* 0x000fcc0003f2e200 */
        /* <DEDUP_REMOVED lines=10> */
.L_x_9:
[----:B------:R-:W-:Y:S05]  /*1660*/  BSYNC.RECONVERGENT B0 ;  /* 0x0000000000007941 */ /* 0x000fea0003800200 */
.L_x_8:
[----:B------:R-:W0:Y:S01]  /*1670*/  LDC.64 R4, c[0x0][0x388] ;  /* 0x0000e200ff047b82 */ /* 0x000e220000000a00 */
[----:B------:R-:W1:Y:S01]  /*1680*/  F2F.F32.F64 R3, R2 ;  /* 0x0000000200037310 */ /* 0x000e620000301000 */
[----:B0-----:R-:W-:-:S05]  /*1690*/  IMAD.WIDE R4, R9, 0x4, R4 ;  /* 0x0000000409047825 */ /* 0x001fca00078e0204 */
[----:B-1----:R-:W-:Y:S01]  /*16a0*/  STG.E desc[UR6][R4.64], R3 ;  /* 0x0000000304007986 */ /* 0x002fe2000c101906 */
[----:B------:R-:W-:Y:S05]  /*16b0*/  EXIT ;  /* 0x000000000000794d */ /* 0x000fea0003800000 */
.L_x_7:
[----:B------:R-:W0:Y:S01]  /*16c0*/  LDC.64 R2, c[0x0][0x388] ;  /* 0x0000e200ff027b82 */ /* 0x000e220000000a00 */
[----:B------:R-:W-:-:S04]  /*16d0*/  IMAD R9, R9, R8, R10 ;  /* 0x0000000809097224 */ /* 0x000fc800078e020a */
[----:B0-----:R-:W-:-:S05]  /*16e0*/  IMAD.WIDE R2, R9, 0x4, R2 ;  /* 0x0000000409027825 */ /* 0x001fca00078e0202 */
[----:B------:R-:W-:Y:S01]  /*16f0*/  STG.E desc[UR6][R2.64], RZ ;  /* 0x000000ff02007986 */ /* 0x000fe2000c101906 */
[----:B------:R-:W-:Y:S05]  /*1700*/  EXIT ;  /* 0x000000000000794d */ /* 0x000fea0003800000 */
        .weak           $__internal_0_$__cuda_sm20_div_rn_f64_full
        .type           $__internal_0_$__cuda_sm20_div_rn_f64_full,@function
        .size           $__internal_0_$__cuda_sm20_div_rn_f64_full,($__internal_1_$__cuda_sm3x_div_rn_noftz_f32_slowpath - $__internal_0_$__cuda_sm20_div_rn_f64_full)
$__internal_0_$__cuda_sm20_div_rn_f64_full:
[C---:B------:R-:W-:Y:S01]  /*1710*/  FSETP.GEU.AND P0, PT, |R5|.reuse, 1.469367938527859385e-39, PT ;  /* 0x001000000500780b */ /* 0x040fe20003f0e200 */
[----:B------:R-:W-:Y:S01]  /*1720*/  BSSY.RECONVERGENT B1, `(.L_x_10) ;  /* 0x0000057000017945 */ /* 0x000fe20003800200 */
[----:B------:R-:W-:Y:S02]  /*1730*/  LOP3.LUT R2, R5, 0x800fffff, RZ, 0xc0, !PT ;  /* 0x800fffff05027812 */ /* 0x000fe400078ec0ff */
[----:B------:R-:W-:Y:S02]  /*1740*/  MOV R4, R12 ;  /* 0x0000000c00047202 */ /* 0x000fe40000000f00 */
[----:B------:R-:W-:Y:S01]  /*1750*/  LOP3.LUT R3, R2, 0x3ff00000, RZ, 0xfc, !PT ;  /* 0x3ff0000002037812 */ /* 0x000fe200078efcff */
[----:B------:R-:W-:Y:S01]  /*1760*/  IMAD.MOV.U32 R2, RZ, RZ, R12 ;  /* 0x000000ffff027224 */ /* 0x000fe200078e000c */
[----:B------:R-:W-:Y:S02]  /*1770*/  MOV R10, 0x1 ;  /* 0x00000001000a7802 */ /* 0x000fe40000000f00 */
[----:B------:R-:W-:-:S02]  /*1780*/  FSETP.GEU.AND P2, PT, |R7|, 1.469367938527859385e-39, PT ;  /* 0x001000000700780b */ /* 0x000fc40003f4e200 */
[----:B------:R-:W-:Y:S01]  /*1790*/  LOP3.LUT R8, R7, 0x7ff00000, RZ, 0xc0, !PT ;  /* 0x7ff0000007087812 */ /* 0x000fe200078ec0ff */
[----:B------:R-:W-:Y:S01]  /*17a0*/  @!P0 DMUL R2, R4, 8.98846567431157953865e+307 ;  /* 0x7fe0000004028828 */ /* 0x000fe20000000000 */
[----:B------:R-:W-:Y:S02]  /*17b0*/  LOP3.LUT R20, R5, 0x7ff00000, RZ, 0xc0, !PT ;  /* 0x7ff0000005147812 */ /* 0x000fe400078ec0ff */
[----:B------:R-:W-:Y:S02]  /*17c0*/  MOV R14, 0x1ca00000 ;  /* 0x1ca00000000e7802 */ /* 0x000fe40000000f00 */
[----:B------:R-:W-:Y:S01]  /*17d0*/  ISETP.GE.U32.AND P1, PT, R8, R20, PT ;  /* 0x000000140800720c */ /* 0x000fe20003f26070 */
[----:B------:R-:W0:Y:S01]  /*17e0*/  MUFU.RCP64H R11, R3 ;  /* 0x00000003000b7308 */ /* 0x000e220000001800 */
[----:B------:R-:W-:-:S03]  /*17f0*/  MOV R21, R8 ;  /* 0x0000000800157202 */ /* 0x000fc60000000f00 */
[----:B------:R-:W-:Y:S02]  /*1800*/  @!P2 LOP3.LUT R15, R5, 0x7ff00000, RZ, 0xc0, !PT ;  /* 0x7ff00000050fa812 */ /* 0x000fe400078ec0ff */
[----:B------:R-:W-:Y:S02]  /*1810*/  @!P0 LOP3.LUT R20, R3, 0x7ff00000, RZ, 0xc0, !PT ;  /* 0x7ff0000003148812 */ /* 0x000fe400078ec0ff */
[----:B------:R-:W-:Y:S02]  /*1820*/  @!P2 ISETP.GE.U32.AND P3, PT, R8, R15, PT ;  /* 0x0000000f0800a20c */ /* 0x000fe40003f66070 */
[----:B------:R-:W-:Y:S01]  /*1830*/  IADD3 R22, PT, PT, R20, -0x1, RZ ;  /* 0xffffffff14167810 */ /* 0x000fe20007ffe0ff */
[----:B0-----:R-:W-:-:S08]  /*1840*/  DFMA R12, R10, -R2, 1 ;  /* 0x3ff000000a0c742b */ /* 0x001fd00000000802 */
[----:B------:R-:W-:-:S08]  /*1850*/  DFMA R12, R12, R12, R12 ;  /* 0x0000000c0c0c722b */ /* 0x000fd0000000000c */
[----:B------:R-:W-:Y:S01]  /*1860*/  DFMA R16, R10, R12, R10 ;  /* 0x0000000c0a10722b */ /* 0x000fe2000000000a */
[C---:B------:R-:W-:Y:S01]  /*1870*/  @!P2 SEL R13, R14.reuse, 0x63400000, !P3 ;  /* 0x634000000e0da807 */ /* 0x040fe20005800000 */
[----:B------:R-:W-:Y:S01]  /*1880*/  IMAD.MOV.U32 R10, RZ, RZ, R6 ;  /* 0x000000ffff0a7224 */ /* 0x000fe200078e0006 */
[----:B------:R-:W-:Y:S02]  /*1890*/  SEL R11, R14, 0x63400000, !P1 ;  /* 0x634000000e0b7807 */ /* 0x000fe40004800000 */
[--C-:B------:R-:W-:Y:S02]  /*18a0*/  @!P2 LOP3.LUT R13, R13, 0x80000000, R7.reuse, 0xf8, !PT ;  /* 0x800000000d0da812 */ /* 0x100fe400078ef807 */
[----:B------:R-:W-:Y:S01]  /*18b0*/  LOP3.LUT R11, R11, 0x800fffff, R7, 0xf8, !PT ;  /* 0x800fffff0b0b7812 */ /* 0x000fe200078ef807 */
[----:B------:R-:W-:Y:S01]  /*18c0*/  DFMA R18, R16, -R2, 1 ;  /* 0x3ff000001012742b */ /* 0x000fe20000000802 */
[----:B------:R-:W-:Y:S02]  /*18d0*/  @!P2 LOP3.LUT R13, R13, 0x100000, RZ, 0xfc, !PT ;  /* 0x001000000d0da812 */ /* 0x000fe400078efcff */
[----:B------:R-:W-:-:S05]  /*18e0*/  @!P2 MOV R12, RZ ;  /* 0x000000ff000ca202 */ /* 0x000fca0000000f00 */
[----:B------:R-:W-:Y:S02]  /*18f0*/  DFMA R18, R16, R18, R16 ;  /* 0x000000121012722b */ /* 0x000fe40000000010 */
[----:B------:R-:W-:-:S08]  /*1900*/  @!P2 DFMA R10, R10, 2, -R12 ;  /* 0x400000000a0aa82b */ /* 0x000fd0000000080c */
[----:B------:R-:W-:Y:S02]  /*1910*/  DMUL R12, R18, R10 ;  /* 0x0000000a120c7228 */ /* 0x000fe40000000000 */
[----:B------:R-:W-:-:S05]  /*1920*/  @!P2 LOP3.LUT R21, R11, 0x7ff00000, RZ, 0xc0, !PT ;  /* 0x7ff000000b15a812 */ /* 0x000fca00078ec0ff */
[----:B------:R-:W-:Y:S01]  /*1930*/  VIADD R15, R21, 0xffffffff ;  /* 0xffffffff150f7836 */ /* 0x000fe20000000000 */
[----:B------:R-:W-:-:S04]  /*1940*/  DFMA R16, R12, -R2, R10 ;  /* 0x800000020c10722b */ /* 0x000fc8000000000a */
[----:B------:R-:W-:-:S04]  /*1950*/  ISETP.GT.U32.AND P0, PT, R15, 0x7feffffe, PT ;  /* 0x7feffffe0f00780c */ /* 0x000fc80003f04070 */
[----:B------:R-:W-:Y:S01]  /*1960*/  ISETP.GT.U32.OR P0, PT, R22, 0x7feffffe, P0 ;  /* 0x7feffffe1600780c */ /* 0x000fe20000704470 */
[----:B------:R-:W-:-:S12]  /*1970*/  DFMA R12, R18, R16, R12 ;  /* 0x00000010120c722b */ /* 0x000fd8000000000c */
[----:B------:R-:W-:Y:S05]  /*1980*/  @P0 BRA `(.L_x_11) ;  /* 0x00000000006c0947 */ /* 0x000fea0003800000 */
[----:B------:R-:W-:-:S04]  /*1990*/  LOP3.LUT R7, R5, 0x7ff00000, RZ, 0xc0, !PT ;  /* 0x7ff0000005077812 */ /* 0x000fc800078ec0ff */
[CC--:B------:R-:W-:Y:S02]  /*19a0*/  VIADDMNMX R6, R8.reuse, -R7.reuse, 0xb9600000, !PT ;  /* 0xb960000008067446 */ /* 0x0c0fe40007800907 */
[----:B------:R-:W-:Y:S02]  /*19b0*/  ISETP.GE.U32.AND P0, PT, R8, R7, PT ;  /* 0x000000070800720c */ /* 0x000fe40003f06070 */
[----:B------:R-:W-:Y:S02]  /*19c0*/  VIMNMX R6, PT, PT, R6, 0x46a00000, PT ;  /* 0x46a0000006067848 */ /* 0x000fe40003fe0100 */
[----:B------:R-:W-:-:S04]  /*19d0*/  SEL R7, R14, 0x63400000, !P0 ;  /* 0x634000000e077807 */ /* 0x000fc80004000000 */
[----:B------:R-:W-:Y:S02]  /*19e0*/  IADD3 R8, PT, PT, -R7, R6, RZ ;  /* 0x0000000607087210 */ /* 0x000fe40007ffe1ff */
[----:B------:R-:W-:-:S03]  /*19f0*/  MOV R6, RZ ;  /* 0x000000ff00067202 */ /* 0x000fc60000000f00 */
[----:B------:R-:W-:-:S06]  /*1a00*/  VIADD R7, R8, 0x7fe00000 ;  /* 0x7fe0000008077836 */ /* 0x000fcc0000000000 */
[----:B------:R-:W-:-:S10]  /*1a10*/  DMUL R14, R12, R6 ;  /* 0x000000060c0e7228 */ /* 0x000fd40000000000 */
[----:B------:R-:W-:-:S13]  /*1a20*/  FSETP.GTU.AND P0, PT, |R15|, 1.469367938527859385e-39, PT ;  /* 0x001000000f00780b */ /* 0x000fda0003f0c200 */
[----:B------:R-:W-:Y:S05]  /*1a30*/  @P0 BRA `(.L_x_12) ;  /* 0x0000000000940947 */ /* 0x000fea0003800000 */
[----:B------:R-:W-:Y:S01]  /*1a40*/  DFMA R2, R12, -R2, R10 ;  /* 0x800000020c02722b */ /* 0x000fe2000000000a */
[----:B------:R-:W-:-:S09]  /*1a50*/  MOV R6, RZ ;  /* 0x000000ff00067202 */ /* 0x000fd20000000f00 */
[C---:B------:R-:W-:Y:S02]  /*1a60*/  FSETP.NEU.AND P0, PT, R3.reuse, RZ, PT ;  /* 0x000000ff0300720b */ /* 0x040fe40003f0d000 */
[----:B------:R-:W-:-:S04]  /*1a70*/  LOP3.LUT R5, R3, 0x80000000, R5, 0x48, !PT ;  /* 0x8000000003057812 */ /* 0x000fc800078e4805 */
[----:B------:R-:W-:-:S07]  /*1a80*/  LOP3.LUT R7, R5, R7, RZ, 0xfc, !PT ;  /* 0x0000000705077212 */ /* 0x000fce00078efcff */
[----:B------:R-:W-:Y:S05]  /*1a90*/  @!P0 BRA `(.L_x_12) ;  /* 0x00000000007c8947 */ /* 0x000fea0003800000 */
[----:B------:R-:W-:Y:S01]  /*1aa0*/  IADD3 R3, PT, PT, -R8, RZ, RZ ;  /* 0x000000ff08037210 */ /* 0x000fe20007ffe1ff */
[----:B------:R-:W-:Y:S01]  /*1ab0*/  IMAD.MOV.U32 R2, RZ, RZ, RZ ;  /* 0x000000ffff027224 */ /* 0x000fe200078e00ff */
[----:B------:R-:W-:-:S05]  /*1ac0*/  DMUL.RP R6, R12, R6 ;  /* 0x000000060c067228 */ /* 0x000fca0000008000 */
[----:B------:R-:W-:-:S05]  /*1ad0*/  DFMA R2, R14, -R2, R12 ;  /* 0x800000020e02722b */ /* 0x000fca000000000c */
[----:B------:R-:W-:Y:S02]  /*1ae0*/  LOP3.LUT R5, R7, R5, RZ, 0x3c, !PT ;  /* 0x0000000507057212 */ /* 0x000fe400078e3cff */
[----:B------:R-:W-:-:S04]  /*1af0*/  IADD3 R2, PT, PT, -R8, -0x43300000, RZ ;  /* 0xbcd0000008027810 */ /* 0x000fc80007ffe1ff */
[----:B------:R-:W-:-:S04]  /*1b00*/  FSETP.NEU.AND P0, PT, |R3|, R2, PT ;  /* 0x000000020300720b */ /* 0x000fc80003f0d200 */
[----:B------:R-:W-:Y:S02]  /*1b10*/  FSEL R14, R6, R14, !P0 ;  /* 0x0000000e060e7208 */ /* 0x000fe40004000000 */
[----:B------:R-:W-:Y:S01]  /*1b20*/  FSEL R15, R5, R15, !P0 ;  /* 0x0000000f050f7208 */ /* 0x000fe20004000000 */
[----:B------:R-:W-:Y:S06]  /*1b30*/  BRA `(.L_x_12) ;  /* 0x0000000000547947 */ /* 0x000fec0003800000 */
.L_x_11:
[----:B------:R-:W-:-:S14]  /*1b40*/  DSETP.NAN.AND P0, PT, R6, R6, PT ;  /* 0x000000060600722a */ /* 0x000fdc0003f08000 */
[----:B------:R-:W-:Y:S05]  /*1b50*/  @P0 BRA `(.L_x_13) ;  /* 0x0000000000440947 */ /* 0x000fea0003800000 */
[----:B------:R-:W-:-:S14]  /*1b60*/  DSETP.NAN.AND P0, PT, R4, R4, PT ;  /* 0x000000040400722a */ /* 0x000fdc0003f08000 */
[----:B------:R-:W-:Y:S05]  /*1b70*/  @P0 BRA `(.L_x_14) ;  /* 0x0000000000300947 */ /* 0x000fea0003800000 */
[----:B------:R-:W-:Y:S02]  /*1b80*/  ISETP.NE.AND P0, PT, R21, R20, PT ;  /* 0x000000141500720c */ /* 0x000fe40003f05270 */
[----:B------:R-:W-:Y:S02]  /*1b90*/  MOV R14, 0x0 ;  /* 0x00000000000e7802 */ /* 0x000fe40000000f00 */
[----:B------:R-:W-:-:S09]  /*1ba0*/  MOV R15, 0xfff80000 ;  /* 0xfff80000000f7802 */ /* 0x000fd20000000f00 */
[----:B------:R-:W-:Y:S05]  /*1bb0*/  @!P0 BRA `(.L_x_12) ;  /* 0x0000000000348947 */ /* 0x000fea0003800000 */
[----:B------:R-:W-:Y:S02]  /*1bc0*/  ISETP.NE.AND P0, PT, R21, 0x7ff00000, PT ;  /* 0x7ff000001500780c */ /* 0x000fe40003f05270 */
[----:B------:R-:W-:Y:S02]  /*1bd0*/  LOP3.LUT R15, R7, 0x80000000, R5, 0x48, !PT ;  /* 0x80000000070f7812 */ /* 0x000fe400078e4805 */
[----:B------:R-:W-:-:S13]  /*1be0*/  ISETP.EQ.OR P0, PT, R20, RZ, !P0 ;  /* 0x000000ff1400720c */ /* 0x000fda0004702670 */
[----:B------:R-:W-:Y:S02]  /*1bf0*/  @P0 LOP3.LUT R2, R15, 0x7ff00000, RZ, 0xfc, !PT ;  /* 0x7ff000000f020812 */ /* 0x000fe400078efcff */
[----:B------:R-:W-:Y:S01]  /*1c00*/  @!P0 MOV R14, RZ ;  /* 0x000000ff000e8202 */ /* 0x000fe20000000f00 */
[----:B------:R-:W-:Y:S01]  /*1c10*/  @P0 IMAD.MOV.U32 R14, RZ, RZ, RZ ;  /* 0x000000ffff0e0224 */ /* 0x000fe200078e00ff */
[----:B------:R-:W-:Y:S01]  /*1c20*/  @P0 MOV R15, R2 ;  /* 0x00000002000f0202 */ /* 0x000fe20000000f00 */
[----:B------:R-:W-:Y:S06]  /*1c30*/  BRA `(.L_x_12) ;  /* 0x0000000000147947 */ /* 0x000fec0003800000 */
.L_x_14:
[----:B------:R-:W-:Y:S02]  /*1c40*/  LOP3.LUT R15, R5, 0x80000, RZ, 0xfc, !PT ;  /* 0x00080000050f7812 */ /* 0x000fe400078efcff */
[----:B------:R-:W-:Y:S01]  /*1c50*/  MOV R14, R4 ;  /* 0x00000004000e7202 */ /* 0x000fe20000000f00 */
[----:B------:R-:W-:Y:S06]  /*1c60*/  BRA `(.L_x_12) ;  /* 0x0000000000087947 */ /* 0x000fec0003800000 */
.L_x_13:
[----:B------:R-:W-:Y:S02]  /*1c70*/  LOP3.LUT R15, R7, 0x80000, RZ, 0xfc, !PT ;  /* 0x00080000070f7812 */ /* 0x000fe400078efcff */
[----:B------:R-:W-:-:S07]  /*1c80*/  MOV R14, R6 ;  /* 0x00000006000e7202 */ /* 0x000fce0000000f00 */
.L_x_12:
[----:B------:R-:W-:Y:S05]  /*1c90*/  BSYNC.RECONVERGENT B1 ;  /* 0x0000000000017941 */ /* 0x000fea0003800200 */
.L_x_10:
[----:B------:R-:W-:Y:S02]  /*1ca0*/  HFMA2 R3, -RZ, RZ, 0, 0 ;  /* 0x00000000ff037431 */ /* 0x000fe400000001ff */
[----:B------:R-:W-:-:S04]  /*1cb0*/  IMAD.MOV.U32 R2, RZ, RZ, R0 ;  /* 0x000000ffff027224 */ /* 0x000fc800078e0000 */
[----:B------:R-:W-:Y:S05]  /*1cc0*/  RET.REL.NODEC R2 `(_Z4normPfS_S_i) ;  /* 0xffffffe002cc7950 */ /* 0x000fea0003c3ffff */
        .weak           $__internal_1_$__cuda_sm3x_div_rn_noftz_f32_slowpath
        .type           $__internal_1_$__cuda_sm3x_div_rn_noftz_f32_slowpath,@function
        .size           $__internal_1_$__cuda_sm3x_div_rn_noftz_f32_slowpath,(.L_x_28 - $__internal_1_$__cuda_sm3x_div_rn_noftz_f32_slowpath)
$__internal_1_$__cuda_sm3x_div_rn_noftz_f32_slowpath:
[----:B------:R-:W-:Y:S01]  /*1cd0*/  SHF.R.U32.HI R4, RZ, 0x17, R27 ;  /* 0x00000017ff047819 */ /* 0x000fe2000001161b */
[----:B------:R-:W-:Y:S01]  /*1ce0*/  BSSY.RECONVERGENT B1, `(.L_x_15) ;  /* 0x0000064000017945 */ /* 0x000fe20003800200 */
[--C-:B------:R-:W-:Y:S01]  /*1cf0*/  SHF.R.U32.HI R3, RZ, 0x17, R0.reuse ;  /* 0x00000017ff037819 */ /* 0x100fe20000011600 */
[----:B------:R-:W-:Y:S01]  /*1d00*/  IMAD.MOV.U32 R5, RZ, RZ, R0 ;  /* 0x000000ffff057224 */ /* 0x000fe200078e0000 */
[----:B------:R-:W-:Y:S02]  /*1d10*/  LOP3.LUT R11, R4, 0xff, RZ, 0xc0, !PT ;  /* 0x000000ff040b7812 */ /* 0x000fe400078ec0ff */
[----:B------:R-:W-:Y:S02]  /*1d20*/  LOP3.LUT R4, R3, 0xff, RZ, 0xc0, !PT ;  /* 0x000000ff03047812 */ /* 0x000fe400078ec0ff */
[----:B------:R-:W-:Y:S02]  /*1d30*/  IADD3 R8, PT, PT, R11, -0x1, RZ ;  /* 0xffffffff0b087810 */ /* 0x000fe40007ffe0ff */
[----:B------:R-:W-:-:S02]  /*1d40*/  IADD3 R7, PT, PT, R4, -0x1, RZ ;  /* 0xffffffff04077810 */ /* 0x000fc40007ffe0ff */
[----:B------:R-:W-:-:S04]  /*1d50*/  ISETP.GT.U32.AND P0, PT, R8, 0xfd, PT ;  /* 0x000000fd0800780c */ /* 0x000fc80003f04070 */
[----:B------:R-:W-:-:S13]  /*1d60*/  ISETP.GT.U32.OR P0, PT, R7, 0xfd, P0 ;  /* 0x000000fd0700780c */ /* 0x000fda0000704470 */
[----:B------:R-:W-:Y:S01]  /*1d70*/  @!P0 MOV R6, RZ ;  /* 0x000000ff00068202 */ /* 0x000fe20000000f00 */
[----:B------:R-:W-:Y:S06]  /*1d80*/  @!P0 BRA `(.L_x_16) ;  /* 0x0000000000608947 */ /* 0x000fec0003800000 */
[----:B------:R-:W-:Y:S02]  /*1d90*/  FSETP.GTU.FTZ.AND P0, PT, |R0|, +INF , PT ;  /* 0x7f8000000000780b */ /* 0x000fe40003f1c200 */
[----:B------:R-:W-:Y:S02]  /*1da0*/  FSETP.GTU.FTZ.AND P1, PT, |R27|, +INF , PT ;  /* 0x7f8000001b00780b */ /* 0x000fe40003f3c200 */
[----:B------:R-:W-:Y:S02]  /*1db0*/  MOV R3, R27 ;  /* 0x0000001b00037202 */ /* 0x000fe40000000f00 */
[----:B------:R-:W-:-:S13]  /*1dc0*/  PLOP3.LUT P0, PT, P0, P1, PT, 0xf8, 0x8f ;  /* 0x00000000008f781c */ /* 0x000fda0000703f70 */
[----:B------:R-:W-:Y:S05]  /*1dd0*/  @P0 BRA `(.L_x_17) ;  /* 0x00000004004c0947 */ /* 0x000fea0003800000 */
[----:B------:R-:W-:-:S13]  /*1de0*/  LOP3.LUT P0, RZ, R27, 0x7fffffff, R5, 0xc8, !PT ;  /* 0x7fffffff1bff7812 */ /* 0x000fda000780c805 */
[----:B------:R-:W-:Y:S05]  /*1df0*/  @!P0 BRA `(.L_x_18) ;  /* 0x00000004003c8947 */ /* 0x000fea0003800000 */
[C---:B------:R-:W-:Y:S02]  /*1e00*/  FSETP.NEU.FTZ.AND P1, PT, |R0|.reuse, +INF , PT ;  /* 0x7f8000000000780b */ /* 0x040fe40003f3d200 */
[----:B------:R-:W-:Y:S02]  /*1e10*/  FSETP.NEU.FTZ.AND P2, PT, |R3|, +INF , PT ;  /* 0x7f8000000300780b */ /* 0x000fe40003f5d200 */
[----:B------:R-:W-:-:S11]  /*1e20*/  FSETP.NEU.FTZ.AND P0, PT, |R0|, +INF , PT ;  /* 0x7f8000000000780b */ /* 0x000fd60003f1d200 */
[----:B------:R-:W-:Y:S05]  /*1e30*/  @!P2 BRA !P1, `(.L_x_18) ;  /* 0x00000004002ca947 */ /* 0x000fea0004800000 */
[----:B------:R-:W-:-:S04]  /*1e40*/  LOP3.LUT P1, RZ, R5, 0x7fffffff, RZ, 0xc0, !PT ;  /* 0x7fffffff05ff7812 */ /* 0x000fc8000782c0ff */
[----:B------:R-:W-:-:S13]  /*1e50*/  PLOP3.LUT P1, PT, P2, P1, PT, 0x2f, 0xf2 ;  /* 0x0000000000f2781c */ /* 0x000fda0001722577 */
[----:B------:R-:W-:Y:S05]  /*1e60*/  @P1 BRA `(.L_x_19) ;  /* 0x0000000400181947 */ /* 0x000fea0003800000 */
[----:B------:R-:W-:-:S04]  /*1e70*/  LOP3.LUT P1, RZ, R27, 0x7fffffff, RZ, 0xc0, !PT ;  /* 0x7fffffff1bff7812 */ /* 0x000fc8000782c0ff */
[----:B------:R-:W-:-:S13]  /*1e80*/  PLOP3.LUT P0, PT, P0, P1, PT, 0x2f, 0xf2 ;  /* 0x0000000000f2781c */ /* 0x000fda0000702577 */
[----:B------:R-:W-:Y:S05]  /*1e90*/  @P0 BRA `(.L_x_20) ;  /* 0x0000000400000947 */ /* 0x000fea0003800000 */
[----:B------:R-:W-:Y:S02]  /*1ea0*/  ISETP.GE.AND P0, PT, R7, RZ, PT ;  /* 0x000000ff0700720c */ /* 0x000fe40003f06270 */
[----:B------:R-:W-:-:S11]  /*1eb0*/  ISETP.GE.AND P1, PT, R8, RZ, PT ;  /* 0x000000ff0800720c */ /* 0x000fd60003f26270 */
[----:B------:R-:W-:Y:S01]  /*1ec0*/  @P0 MOV R6, RZ ;  /* 0x000000ff00060202 */ /* 0x000fe20000000f00 */
[----:B------:R-:W-:Y:S02]  /*1ed0*/  @!P0 IMAD.MOV.U32 R6, RZ, RZ, -0x40 ;  /* 0xffffffc0ff068424 */ /* 0x000fe400078e00ff */
[----:B------:R-:W-:Y:S01]  /*1ee0*/  @!P0 FFMA R5, R0, 1.84467440737095516160e+19, RZ ;  /* 0x5f80000000058823 */ /* 0x000fe200000000ff */
[----:B------:R-:W-:Y:S02]  /*1ef0*/  @!P1 FFMA R27, R3, 1.84467440737095516160e+19, RZ ;  /* 0x5f800000031b9823 */ /* 0x000fe400000000ff */
[----:B------:R-:W-:-:S07]  /*1f00*/  @!P1 IADD3 R6, PT, PT, R6, 0x40, RZ ;  /* 0x0000004006069810 */ /* 0x000fce0007ffe0ff */
.L_x_16:
[----:B------:R-:W-:Y:S01]  /*1f10*/  LEA R0, R11, 0xc0800000, 0x17 ;  /* 0xc08000000b007811 */ /* 0x000fe200078eb8ff */
[----:B------:R-:W-:Y:S01]  /*1f20*/  BSSY.RECONVERGENT B2, `(.L_x_21) ;  /* 0x0000036000027945 */ /* 0x000fe20003800200 */
[----:B------:R-:W-:Y:S02]  /*1f30*/  IADD3 R4, PT, PT, R4, -0x7f, RZ ;  /* 0xffffff8104047810 */ /* 0x000fe40007ffe0ff */
[----:B------:R-:W-:-:S03]  /*1f40*/  IADD3 R27, PT, PT, -R0, R27, RZ ;  /* 0x0000001b001b7210 */ /* 0x000fc60007ffe1ff */
[----:B------:R-:W-:Y:S01]  /*1f50*/  IMAD R0, R4, -0x800000, R5 ;  /* 0xff80000004007824 */ /* 0x000fe200078e0205 */
[----:B------:R-:W0:Y:S01]  /*1f60*/  MUFU.RCP R3, R27 ;  /* 0x0000001b00037308 */ /* 0x000e220000001000 */
[----:B------:R-:W-:-:S04]  /*1f70*/  FADD.FTZ R7, -R27, -RZ ;  /* 0x800000ff1b077221 */ /* 0x000fc80000010100 */
[----:B0-----:R-:W-:-:S04]  /*1f80*/  FFMA R8, R3, R7, 1 ;  /* 0x3f80000003087423 */ /* 0x001fc80000000007 */
[----:B------:R-:W-:-:S04]  /*1f90*/  FFMA R10, R3, R8, R3 ;  /* 0x00000008030a7223 */ /* 0x000fc80000000003 */
[----:B------:R-:W-:-:S04]  /*1fa0*/  FFMA R3, R0, R10, RZ ;  /* 0x0000000a00037223 */ /* 0x000fc800000000ff */
[----:B------:R-:W-:-:S04]  /*1fb0*/  FFMA R8, R7, R3, R0 ;  /* 0x0000000307087223 */ /* 0x000fc80000000000 */
[----:B------:R-:W-:Y:S01]  /*1fc0*/  FFMA R13, R10, R8, R3 ;  /* 0x000000080a0d7223 */ /* 0x000fe20000000003 */
[----:B------:R-:W-:-:S03]  /*1fd0*/  IADD3 R3, PT, PT, R4, 0x7f, -R11 ;  /* 0x0000007f04037810 */ /* 0x000fc60007ffe80b */
[----:B------:R-:W-:Y:S02]  /*1fe0*/  FFMA R8, R7, R13, R0 ;  /* 0x0000000d07087223 */ /* 0x000fe40000000000 */
[----:B------:R-:W-:Y:S02]  /*1ff0*/  IMAD.IADD R3, R3, 0x1, R6 ;  /* 0x0000000103037824 */ /* 0x000fe400078e0206 */
[----:B------:R-:W-:-:S05]  /*2000*/  FFMA R5, R10, R8, R13 ;  /* 0x000000080a057223 */ /* 0x000fca000000000d */
[----:B------:R-:W-:-:S04]  /*2010*/  SHF.R.U32.HI R0, RZ, 0x17, R5 ;  /* 0x00000017ff007819 */ /* 0x000fc80000011605 */
[----:B------:R-:W-:-:S04]  /*2020*/  LOP3.LUT R0, R0, 0xff, RZ, 0xc0, !PT ;  /* 0x000000ff00007812 */ /* 0x000fc800078ec0ff */
[----:B------:R-:W-:-:S04]  /*2030*/  IADD3 R6, PT, PT, R0, R3, RZ ;  /* 0x0000000300067210 */ /* 0x000fc80007ffe0ff */
[----:B------:R-:W-:-:S04]  /*2040*/  IADD3 R0, PT, PT, R6, -0x1, RZ ;  /* 0xffffffff06007810 */ /* 0x000fc80007ffe0ff */
[----:B------:R-:W-:-:S13]  /*2050*/  ISETP.GE.U32.AND P0, PT, R0, 0xfe, PT ;  /* 0x000000fe0000780c */ /* 0x000fda0003f06070 */
[----:B------:R-:W-:Y:S05]  /*2060*/  @!P0 BRA `(.L_x_22) ;  /* 0x0000000000808947 */ /* 0x000fea0003800000 */
[----:B------:R-:W-:-:S13]  /*2070*/  ISETP.GT.AND P0, PT, R6, 0xfe, PT ;  /* 0x000000fe0600780c */ /* 0x000fda0003f04270 */
[----:B------:R-:W-:Y:S05]  /*2080*/  @P0 BRA `(.L_x_23) ;  /* 0x00000000006c0947 */ /* 0x000fea0003800000 */
[----:B------:R-:W-:-:S13]  /*2090*/  ISETP.GE.AND P0, PT, R6, 0x1, PT ;  /* 0x000000010600780c */ /* 0x000fda0003f06270 */
[----:B------:R-:W-:Y:S05]  /*20a0*/  @P0 BRA `(.L_x_24) ;  /* 0x0000000000740947 */ /* 0x000fea0003800000 */
[----:B------:R-:W-:Y:S02]  /*20b0*/  ISETP.GE.AND P0, PT, R6, -0x18, PT ;  /* 0xffffffe80600780c */ /* 0x000fe40003f06270 */
[----:B------:R-:W-:-:S11]  /*20c0*/  LOP3.LUT R5, R5, 0x80000000, RZ, 0xc0, !PT ;  /* 0x8000000005057812 */ /* 0x000fd600078ec0ff */
[----:B------:R-:W-:Y:S05]  /*20d0*/  @!P0 BRA `(.L_x_24) ;  /* 0x0000000000688947 */ /* 0x000fea0003800000 */
[-CC-:B------:R-:W-:Y:S01]  /*20e0*/  FFMA.RZ R0, R10, R8.reuse, R13.reuse ;  /* 0x000000080a007223 */ /* 0x180fe2000000c00d */
[----:B------:R-:W-:Y:S01]  /*20f0*/  IADD3 R7, PT, PT, R6, 0x20, RZ ;  /* 0x0000002006077810 */ /* 0x000fe20007ffe0ff */
[-CC-:B------:R-:W-:Y:S01]  /*2100*/  FFMA.RM R3, R10, R8.reuse, R13.reuse ;  /* 0x000000080a037223 */ /* 0x180fe2000000400d */
[----:B------:R-:W-:Y:S02]  /*2110*/  ISETP.NE.AND P2, PT, R6, RZ, PT ;  /* 0x000000ff0600720c */ /* 0x000fe40003f45270 */
[----:B------:R-:W-:Y:S01]  /*2120*/  LOP3.LUT R4, R0, 0x7fffff, RZ, 0xc0, !PT ;  /* 0x007fffff00047812 */ /* 0x000fe200078ec0ff */
[----:B------:R-:W-:Y:S01]  /*2130*/  FFMA.RP R0, R10, R8, R13 ;  /* 0x000000080a007223 */ /* 0x000fe2000000800d */
[----:B------:R-:W-:Y:S01]  /*2140*/  ISETP.NE.AND P1, PT, R6, RZ, PT ;  /* 0x000000ff0600720c */ /* 0x000fe20003f25270 */
[----:B------:R-:W-:Y:S01]  /*2150*/  IMAD.MOV R6, RZ, RZ, -R6 ;  /* 0x000000ffff067224 */ /* 0x000fe200078e0a06 */
[----:B------:R-:W-:Y:S02]  /*2160*/  LOP3.LUT R4, R4, 0x800000, RZ, 0xfc, !PT ;  /* 0x0080000004047812 */ /* 0x000fe400078efcff */
[----:B------:R-:W-:-:S02]  /*2170*/  FSETP.NEU.FTZ.AND P0, PT, R0, R3, PT ;  /* 0x000000030000720b */ /* 0x000fc40003f1d000 */
[----:B------:R-:W-:Y:S02]  /*2180*/  SHF.L.U32 R7, R4, R7, RZ ;  /* 0x0000000704077219 */ /* 0x000fe400000006ff */
[----:B------:R-:W-:Y:S02]  /*2190*/  SEL R3, R6, RZ, P2 ;  /* 0x000000ff06037207 */ /* 0x000fe40001000000 */
[----:B------:R-:W-:Y:S02]  /*21a0*/  ISETP.NE.AND P1, PT, R7, RZ, P1 ;  /* 0x000000ff0700720c */ /* 0x000fe40000f25270 */
[----:B------:R-:W-:Y:S02]  /*21b0*/  SHF.R.U32.HI R3, RZ, R3, R4 ;  /* 0x00000003ff037219 */ /* 0x000fe40000011604 */
[----:B------:R-:W-:Y:S02]  /*21c0*/  PLOP3.LUT P0, PT, P0, P1, PT, 0xf8, 0x8f ;  /* 0x00000000008f781c */ /* 0x000fe40000703f70 */
[----:B------:R-:W-:-:S02]  /*21d0*/  SHF.R.U32.HI R7, RZ, 0x1, R3 ;  /* 0x00000001ff077819 */ /* 0x000fc40000011603 */
[----:B------:R-:W-:-:S04]  /*21e0*/  SEL R0, RZ, 0x1, !P0 ;  /* 0x00000001ff007807 */ /* 0x000fc80004000000 */
[----:B------:R-:W-:-:S04]  /*21f0*/  LOP3.LUT R0, R0, 0x1, R7, 0xf8, !PT ;  /* 0x0000000100007812 */ /* 0x000fc800078ef807 */
[----:B------:R-:W-:-:S04]  /*2200*/  LOP3.LUT R0, R0, R3, RZ, 0xc0, !PT ;  /* 0x0000000300007212 */ /* 0x000fc800078ec0ff */
[----:B------:R-:W-:-:S04]  /*2210*/  IADD3 R0, PT, PT, R7, R0, RZ ;  /* 0x0000000007007210 */ /* 0x000fc80007ffe0ff */
[----:B------:R-:W-:Y:S01]  /*2220*/  LOP3.LUT R5, R0, R5, RZ, 0xfc, !PT ;  /* 0x0000000500057212 */ /* 0x000fe200078efcff */
[----:B------:R-:W-:Y:S06]  /*2230*/  BRA `(.L_x_24) ;  /* 0x0000000000107947 */ /* 0x000fec0003800000 */
.L_x_23:
[----:B------:R-:W-:-:S04]  /*2240*/  LOP3.LUT R5, R5, 0x80000000, RZ, 0xc0, !PT ;  /* 0x8000000005057812 */ /* 0x000fc800078ec0ff */
[----:B------:R-:W-:Y:S01]  /*2250*/  LOP3.LUT R5, R5, 0x7f800000, RZ, 0xfc, !PT ;  /* 0x7f80000005057812 */ /* 0x000fe200078efcff */
[----:B------:R-:W-:Y:S06]  /*2260*/  BRA `(.L_x_24) ;  /* 0x0000000000047947 */ /* 0x000fec0003800000 */
.L_x_22:
[----:B------:R-:W-:-:S07]  /*2270*/  LEA R5, R3, R5, 0x17 ;  /* 0x0000000503057211 */ /* 0x000fce00078eb8ff */
.L_x_24:
[----:B------:R-:W-:Y:S05]  /*2280*/  BSYNC.RECONVERGENT B2 ;  /* 0x0000000000027941 */ /* 0x000fea0003800200 */
.L_x_21:
[----:B------:R-:W-:Y:S05]  /*2290*/  BRA `(.L_x_25) ;  /* 0x0000000000207947 */ /* 0x000fea0003800000 */
.L_x_20:
[----:B------:R-:W-:-:S04]  /*22a0*/  LOP3.LUT R5, R27, 0x80000000, R5, 0x48, !PT ;  /* 0x800000001b057812 */ /* 0x000fc800078e4805 */
[----:B------:R-:W-:Y:S01]  /*22b0*/  LOP3.LUT R5, R5, 0x7f800000, RZ, 0xfc, !PT ;  /* 0x7f80000005057812 */ /* 0x000fe200078efcff */
[----:B------:R-:W-:Y:S06]  /*22c0*/  BRA `(.L_x_25) ;  /* 0x0000000000147947 */ /* 0x000fec0003800000 */
.L_x_19:
[----:B------:R-:W-:Y:S01]  /*22d0*/  LOP3.LUT R5, R27, 0x80000000, R5, 0x48, !PT ;  /* 0x800000001b057812 */ /* 0x000fe200078e4805 */
[----:B------:R-:W-:Y:S06]  /*22e0*/  BRA `(.L_x_25) ;  /* 0x00000000000c7947 */ /* 0x000fec0003800000 */
.L_x_18:
[----:B------:R-:W0:Y:S01]  /*22f0*/  MUFU.RSQ R5, -QNAN ;  /* 0xffc0000000057908 */ /* 0x000e220000001400 */
[----:B------:R-:W-:Y:S05]  /*2300*/  BRA `(.L_x_25) ;  /* 0x0000000000047947 */ /* 0x000fea0003800000 */
.L_x_17:
[----:B------:R-:W-:-:S07]  /*2310*/  FADD.FTZ R5, R0, R3 ;  /* 0x0000000300057221 */ /* 0x000fce0000010000 */
.L_x_25:
[----:B------:R-:W-:Y:S05]  /*2320*/  BSYNC.RECONVERGENT B1 ;  /* 0x0000000000017941 */ /* 0x000fea0003800200 */
.L_x_15:
[----:B------:R-:W-:-:S04]  /*2330*/  HFMA2 R3, -RZ, RZ, 0, 0 ;  /* 0x00000000ff037431 */ /* 0x000fc800000001ff */
[----:B0-----:R-:W-:Y:S05]  /*2340*/  RET.REL.NODEC R2 `(_Z4normPfS_S_i) ;  /* 0xffffffdc022c7950 */ /* 0x001fea0003c3ffff */
.L_x_26:
[----:B------:R-:W-:-:S00]  /*2350*/  BRA `(.L_x_26) ;  /* 0xfffffffc00fc7947 */ /* 0x000fc0000383ffff */
[----:B------:R-:W-:-:S00]  /*2360*/  NOP ;  /* 0x0000000000007918 */ /* 0x000fc00000000000 */
        /* <DEDUP_REMOVED lines=9> */
.L_x_28:


//--------------------- .nv.shared.reserved.0     --------------------------
	.section	.nv.shared.reserved.0,"aw",@nobits
	.weak		__nv_reservedSMEM_offset_0_alias
	.size		__nv_reservedSMEM_offset_0_alias, 0, 64
	.other		__nv_reservedSMEM_offset_0_alias,@"STO_CUDA_RESERVED_SHARED STV_DEFAULT"
__nv_reservedSMEM_offset_0_alias:
	.zero		0
	.zero		64


//--------------------- .nv.constant0._Z4normPfS_S_i --------------------------
	.section	.nv.constant0._Z4normPfS_S_i,"a",@progbits
	.sectionflags	@""
	.align	4
.nv.constant0._Z4normPfS_S_i:
	.zero		924


//--------------------- SYMBOLS --------------------------

	.type		.nv.reservedSmem.offset0,@object
	.size		.nv.reservedSmem.offset0,0x4
